def attn_fwd(
    Q,
    K,
    V,
    Out,
    Lse,
    sm_scale,
    stride_qz,
    stride_qh,
    stride_qm,
    stride_qk,
    stride_kz,
    stride_kh,
    stride_kn,
    stride_kk,
    stride_vz,
    stride_vh,
    stride_vn,
    stride_vk,
    stride_oz,
    stride_oh,
    stride_om,
    stride_ok,
    seqlen_q,
    seqlen_k,
    BLOCK_M: tl.constexpr,
    BLOCK_N: tl.constexpr,
    HEAD_DIM: tl.constexpr,
    CAUSAL: tl.constexpr,
):
    start_m = tl.program_id(0)
    off_hz = tl.program_id(1)
    q_off = off_hz * stride_qh
    k_off = off_hz * stride_kh
    v_off = off_hz * stride_vh
    offs_m = start_m * BLOCK_M + tl.arange(0, BLOCK_M)
    offs_d = tl.arange(0, HEAD_DIM)
    offs_n = tl.arange(0, BLOCK_N)
    q_ptrs = Q + q_off + offs_m[:, None] * stride_qm + offs_d[None, :] * stride_qk
    k_ptrs = K + k_off + offs_d[:, None] * stride_kk + offs_n[None, :] * stride_kn
    v_ptrs = V + v_off + offs_n[:, None] * stride_vn + offs_d[None, :] * stride_vk
    m_i = tl.full([BLOCK_M], float("-inf"), dtype=tl.float32)
    l_i = tl.zeros([BLOCK_M], dtype=tl.float32) + 1.0
    acc = tl.zeros([BLOCK_M, HEAD_DIM], dtype=tl.float32)
    q = tl.load(q_ptrs)
    acc, l_i, m_i = _attn_fwd_inner(
        acc,
        l_i,
        m_i,
        q,
        k_ptrs,
        v_ptrs,
        sm_scale,
        stride_kn,
        stride_vn,
        start_m,
        seqlen_k,
        BLOCK_M,
        BLOCK_N,
        HEAD_DIM,
        CAUSAL,
    )
    acc = acc / l_i[:, None]
    lse = m_i + tl.math.log2(l_i) / 1.4426950408889634
    o_ptrs = (
        Out
        + off_hz * stride_oh
        + offs_m[:, None] * stride_om
        + offs_d[None, :] * stride_ok
    )
    tl.store(o_ptrs, acc.to(Out.dtype.element_ty))
    tl.store(Lse + off_hz * seqlen_q + offs_m, lse)

# config = {"BLOCK_M": 256, "BLOCK_N": 128, "HEAD_DIM": 64, "arch": "sm_100", "causal": true, "dtype": "bf16", "num_stages": 4, "num_warps": 16}
# arch = sm_100


// ===== COMPILED SASS (sm_100a) =====

	.target	sm_100a

	.elftype	@"ET_EXEC"


//--------------------- .note.nv.tkinfo           --------------------------
	.section	.note.nv.tkinfo,"",@"SHT_NOTE"
	.sectionflags	@"SHF_NOTE_NV_TKINFO"
	.tkinfo
        /*0018*/ 	.word	0x00000081
        /*0030*/ 	.string	""
        /*0030*/ 	.string	"ptxas-blackwell"
        /*0030*/ 	.string	"Cuda compilation tools, release 12.9, V12.9.86"
        /*0030*/ 	.string	"Build cuda_12.9.r12.9/compiler.36037853_0"
        /*0030*/ 	.string	"-v  -suppress-debug-info  -lineinfo  -arch sm_100a "



//--------------------- .note.nv.cuver            --------------------------
	.section	.note.nv.cuver,"",@"SHT_NOTE"
	.sectionflags	@"SHF_NOTE_NV_CUVER"
        /*0018*/ 	.short	0x0001
        /*001a*/ 	.short	0x0064
        /*001c*/ 	.short	0x0001
        /*001e*/ 	.short	0x0000
        /*0020*/ 	.short	0x0001
        /*0022*/ 	.short	0x0000


//--------------------- .nv.info                  --------------------------
	.section	.nv.info,"",@"SHT_CUDA_INFO"
	.align	4


	//----- nvinfo : EIATTR_REGCOUNT
	.align		4
        /*0000*/ 	.byte	0x04, 0x2f
        /*0002*/ 	.short	(.L_2 - .L_1)
	.align		4
.L_1:
        /*0004*/ 	.word	index@(attn_fwd)
        /*0008*/ 	.word	0x00000080


	//----- nvinfo : EIATTR_FRAME_SIZE
	.align		4
.L_2:
        /*000c*/ 	.byte	0x04, 0x11
        /*000e*/ 	.short	(.L_4 - .L_3)
	.align		4
.L_3:
        /*0010*/ 	.word	index@(attn_fwd)
        /*0014*/ 	.word	0x00000180


	//----- nvinfo : EIATTR_MIN_STACK_SIZE
	.align		4
.L_4:
        /*0018*/ 	.byte	0x04, 0x12
        /*001a*/ 	.short	(.L_6 - .L_5)
	.align		4
.L_5:
        /*001c*/ 	.word	index@(attn_fwd)
        /*0020*/ 	.word	0x00000180
.L_6:


//--------------------- .nv.info.attn_fwd         --------------------------
	.section	.nv.info.attn_fwd,"",@"SHT_CUDA_INFO"
	.sectionflags	@""
	.align	4


	//----- nvinfo : EIATTR_CUDA_API_VERSION
	.align		4
        /*0000*/ 	.byte	0x04, 0x37
        /*0002*/ 	.short	(.L_8 - .L_7)
.L_7:
        /*0004*/ 	.word	0x00000081


	//----- nvinfo : EIATTR_KPARAM_INFO
	.align		4
.L_8:
        /*0008*/ 	.byte	0x04, 0x17
        /*000a*/ 	.short	(.L_10 - .L_9)
.L_9:
        /*000c*/ 	.word	0x00000000
        /*0010*/ 	.short	0x0019
        /*0012*/ 	.short	0x0080
        /*0014*/ 	.byte	0x00, 0xf4, 0x21, 0x00


	//----- nvinfo : EIATTR_KPARAM_INFO
	.align		4
.L_10:
        /*0018*/ 	.byte	0x04, 0x17
        /*001a*/ 	.short	(.L_12 - .L_11)
.L_11:
        /*001c*/ 	.word	0x00000000
        /*0020*/ 	.short	0x0018
        /*0022*/ 	.short	0x0078
        /*0024*/ 	.byte	0x00, 0xf4, 0x21, 0x00


	//----- nvinfo : EIATTR_KPARAM_INFO
	.align		4
.L_12:
        /*0028*/ 	.byte	0x04, 0x17
        /*002a*/ 	.short	(.L_14 - .L_13)
.L_13:
        /*002c*/ 	.word	0x00000000
        /*0030*/ 	.short	0x0017
        /*0032*/ 	.short	0x0070
        /*0034*/ 	.byte	0x00, 0xf0, 0x11, 0x00


	//----- nvinfo : EIATTR_KPARAM_INFO
	.align		4
.L_14:
        /*0038*/ 	.byte	0x04, 0x17
        /*003a*/ 	.short	(.L_16 - .L_15)
.L_15:
        /*003c*/ 	.word	0x00000000
        /*0040*/ 	.short	0x0016
        /*0042*/ 	.short	0x006c
        /*0044*/ 	.byte	0x00, 0xf0, 0x11, 0x00


	//----- nvinfo : EIATTR_KPARAM_INFO
	.align		4
.L_16:
        /*0048*/ 	.byte	0x04, 0x17
        /*004a*/ 	.short	(.L_18 - .L_17)
.L_17:
        /*004c*/ 	.word	0x00000000
        /*0050*/ 	.short	0x0015
        /*0052*/ 	.short	0x0068
        /*0054*/ 	.byte	0x00, 0xf0, 0x11, 0x00


	//----- nvinfo : EIATTR_KPARAM_INFO
	.align		4
.L_18:
        /*0058*/ 	.byte	0x04, 0x17
        /*005a*/ 	.short	(.L_20 - .L_19)
.L_19:
        /*005c*/ 	.word	0x00000000
        /*0060*/ 	.short	0x0014
        /*0062*/ 	.short	0x0064
        /*0064*/ 	.byte	0x00, 0xf0, 0x11, 0x00


	//----- nvinfo : EIATTR_KPARAM_INFO
	.align		4
.L_20:
        /*0068*/ 	.byte	0x04, 0x17
        /*006a*/ 	.short	(.L_22 - .L_21)
.L_21:
        /*006c*/ 	.word	0x00000000
        /*0070*/ 	.short	0x0013
        /*0072*/ 	.short	0x0060
        /*0074*/ 	.byte	0x00, 0xf0, 0x11, 0x00


	//----- nvinfo : EIATTR_KPARAM_INFO
	.align		4
.L_22:
        /*0078*/ 	.byte	0x04, 0x17
        /*007a*/ 	.short	(.L_24 - .L_23)
.L_23:
        /*007c*/ 	.word	0x00000000
        /*0080*/ 	.short	0x0012
        /*0082*/ 	.short	0x005c
        /*0084*/ 	.byte	0x00, 0xf0, 0x11, 0x00


	//----- nvinfo : EIATTR_KPARAM_INFO
	.align		4
.L_24:
        /*0088*/ 	.byte	0x04, 0x17
        /*008a*/ 	.short	(.L_26 - .L_25)
.L_25:
        /*008c*/ 	.word	0x00000000
        /*0090*/ 	.short	0x0011
        /*0092*/ 	.short	0x0058
        /*0094*/ 	.byte	0x00, 0xf0, 0x11, 0x00


	//----- nvinfo : EIATTR_KPARAM_INFO
	.align		4
.L_26:
        /*0098*/ 	.byte	0x04, 0x17
        /*009a*/ 	.short	(.L_28 - .L_27)
.L_27:
        /*009c*/ 	.word	0x00000000
        /*00a0*/ 	.short	0x0010
        /*00a2*/ 	.short	0x0054
        /*00a4*/ 	.byte	0x00, 0xf0, 0x11, 0x00


	//----- nvinfo : EIATTR_KPARAM_INFO
	.align		4
.L_28:
        /*00a8*/ 	.byte	0x04, 0x17
        /*00aa*/ 	.short	(.L_30 - .L_29)
.L_29:
        /*00ac*/ 	.word	0x00000000
        /*00b0*/ 	.short	0x000f
        /*00b2*/ 	.short	0x0050
        /*00b4*/ 	.byte	0x00, 0xf0, 0x11, 0x00


	//----- nvinfo : EIATTR_KPARAM_INFO
	.align		4
.L_30:
        /*00b8*/ 	.byte	0x04, 0x17
        /*00ba*/ 	.short	(.L_32 - .L_31)
.L_31:
        /*00bc*/ 	.word	0x00000000
        /*00c0*/ 	.short	0x000e
        /*00c2*/ 	.short	0x004c
        /*00c4*/ 	.byte	0x00, 0xf0, 0x11, 0x00


	//----- nvinfo : EIATTR_KPARAM_INFO
	.align		4
.L_32:
        /*00c8*/ 	.byte	0x04, 0x17
        /*00ca*/ 	.short	(.L_34 - .L_33)
.L_33:
        /*00cc*/ 	.word	0x00000000
        /*00d0*/ 	.short	0x000d
        /*00d2*/ 	.short	0x0048
        /*00d4*/ 	.byte	0x00, 0xf0, 0x11, 0x00


	//----- nvinfo : EIATTR_KPARAM_INFO
	.align		4
.L_34:
        /*00d8*/ 	.byte	0x04, 0x17
        /*00da*/ 	.short	(.L_36 - .L_35)
.L_35:
        /*00dc*/ 	.word	0x00000000
        /*00e0*/ 	.short	0x000c
        /*00e2*/ 	.short	0x0044
        /*00e4*/ 	.byte	0x00, 0xf0, 0x11, 0x00


	//----- nvinfo : EIATTR_KPARAM_INFO
	.align		4
.L_36:
        /*00e8*/ 	.byte	0x04, 0x17
        /*00ea*/ 	.short	(.L_38 - .L_37)
.L_37:
        /*00ec*/ 	.word	0x00000000
        /*00f0*/ 	.short	0x000b
        /*00f2*/ 	.short	0x0040
        /*00f4*/ 	.byte	0x00, 0xf0, 0x11, 0x00


	//----- nvinfo : EIATTR_KPARAM_INFO
	.align		4
.L_38:
        /*00f8*/ 	.byte	0x04, 0x17
        /*00fa*/ 	.short	(.L_40 - .L_39)
.L_39:
        /*00fc*/ 	.word	0x00000000
        /*0100*/ 	.short	0x000a
        /*0102*/ 	.short	0x003c
        /*0104*/ 	.byte	0x00, 0xf0, 0x11, 0x00


	//----- nvinfo : EIATTR_KPARAM_INFO
	.align		4
.L_40:
        /*0108*/ 	.byte	0x04, 0x17
        /*010a*/ 	.short	(.L_42 - .L_41)
.L_41:
        /*010c*/ 	.word	0x00000000
        /*0110*/ 	.short	0x0009
        /*0112*/ 	.short	0x0038
        /*0114*/ 	.byte	0x00, 0xf0, 0x11, 0x00


	//----- nvinfo : EIATTR_KPARAM_INFO
	.align		4
.L_42:
        /*0118*/ 	.byte	0x04, 0x17
        /*011a*/ 	.short	(.L_44 - .L_43)
.L_43:
        /*011c*/ 	.word	0x00000000
        /*0120*/ 	.short	0x0008
        /*0122*/ 	.short	0x0034
        /*0124*/ 	.byte	0x00, 0xf0, 0x11, 0x00


	//----- nvinfo : EIATTR_KPARAM_INFO
	.align		4
.L_44:
        /*0128*/ 	.byte	0x04, 0x17
        /*012a*/ 	.short	(.L_46 - .L_45)
.L_45:
        /*012c*/ 	.word	0x00000000
        /*0130*/ 	.short	0x0007
        /*0132*/ 	.short	0x0030
        /*0134*/ 	.byte	0x00, 0xf0, 0x11, 0x00


	//----- nvinfo : EIATTR_KPARAM_INFO
	.align		4
.L_46:
        /*0138*/ 	.byte	0x04, 0x17
        /*013a*/ 	.short	(.L_48 - .L_47)
.L_47:
        /*013c*/ 	.word	0x00000000
        /*0140*/ 	.short	0x0006
        /*0142*/ 	.short	0x002c
        /*0144*/ 	.byte	0x00, 0xf0, 0x11, 0x00


	//----- nvinfo : EIATTR_KPARAM_INFO
	.align		4
.L_48:
        /*0148*/ 	.byte	0x04, 0x17
        /*014a*/ 	.short	(.L_50 - .L_49)
.L_49:
        /*014c*/ 	.word	0x00000000
        /*0150*/ 	.short	0x0005
        /*0152*/ 	.short	0x0028
        /*0154*/ 	.byte	0x00, 0xf0, 0x11, 0x00


	//----- nvinfo : EIATTR_KPARAM_INFO
	.align		4
.L_50:
        /*0158*/ 	.byte	0x04, 0x17
        /*015a*/ 	.short	(.L_52 - .L_51)
.L_51:
        /*015c*/ 	.word	0x00000000
        /*0160*/ 	.short	0x0004
        /*0162*/ 	.short	0x0020
        /*0164*/ 	.byte	0x00, 0xf4, 0x21, 0x00


	//----- nvinfo : EIATTR_KPARAM_INFO
	.align		4
.L_52:
        /*0168*/ 	.byte	0x04, 0x17
        /*016a*/ 	.short	(.L_54 - .L_53)
.L_53:
        /*016c*/ 	.word	0x00000000
        /*0170*/ 	.short	0x0003
        /*0172*/ 	.short	0x0018
        /*0174*/ 	.byte	0x00, 0xf4, 0x21, 0x00


	//----- nvinfo : EIATTR_KPARAM_INFO
	.align		4
.L_54:
        /*0178*/ 	.byte	0x04, 0x17
        /*017a*/ 	.short	(.L_56 - .L_55)
.L_55:
        /*017c*/ 	.word	0x00000000
        /*0180*/ 	.short	0x0002
        /*0182*/ 	.short	0x0010
        /*0184*/ 	.byte	0x00, 0xf4, 0x21, 0x00


	//----- nvinfo : EIATTR_KPARAM_INFO
	.align		4
.L_56:
        /*0188*/ 	.byte	0x04, 0x17
        /*018a*/ 	.short	(.L_58 - .L_57)
.L_57:
        /*018c*/ 	.word	0x00000000
        /*0190*/ 	.short	0x0001
        /*0192*/ 	.short	0x0008
        /*0194*/ 	.byte	0x00, 0xf4, 0x21, 0x00


	//----- nvinfo : EIATTR_KPARAM_INFO
	.align		4
.L_58:
        /*0198*/ 	.byte	0x04, 0x17
        /*019a*/ 	.short	(.L_60 - .L_59)
.L_59:
        /*019c*/ 	.word	0x00000000
        /*01a0*/ 	.short	0x0000
        /*01a2*/ 	.short	0x0000
        /*01a4*/ 	.byte	0x00, 0xf4, 0x21, 0x00


	//----- nvinfo : EIATTR_SPARSE_MMA_MASK
	.align		4
.L_60:
        /*01a8*/ 	.byte	0x03, 0x50
        /*01aa*/ 	.short	0x0000


	//----- nvinfo : EIATTR_MAXREG_COUNT
	.align		4
        /*01ac*/ 	.byte	0x03, 0x1b
        /*01ae*/ 	.short	0x0080


	//----- nvinfo : EIATTR_NUM_BARRIERS
	.align		4
        /*01b0*/ 	.byte	0x02, 0x4c
        /*01b2*/ 	.byte	0x01
	.zero		1


	//----- nvinfo : EIATTR_ANNOTATIONS
	.align		4
        /*01b4*/ 	.byte	0x04, 0x55
        /*01b6*/ 	.short	(.L_62 - .L_61)


	//   ....[0]....
.L_61:
        /*01b8*/ 	.word	0x00000001
        /*01bc*/ 	.byte	0x00, 0x0d, 0x00, 0x00, 0x01, 0x00, 0x00, 0x00, 0x10, 0x0d, 0x00, 0x00, 0x01, 0x00, 0x00, 0x00
        /* <DEDUP_REMOVED lines=75> */
        /*067c*/ 	.byte	0x70, 0x78, 0x00, 0x00, 0x01, 0x00, 0x00, 0x00, 0x80, 0x78, 0x00, 0x00


	//----- nvinfo : EIATTR_COOP_GROUP_MASK_REGIDS
	.align		4
.L_62:
        /*0688*/ 	.byte	0x04, 0x29
        /*068a*/ 	.short	(.L_64 - .L_63)


	//   ....[0]....
.L_63:
        /*068c*/ 	.word	0xffffffff


	//   ....[1]....
        /*0690*/ 	.word	0xffffffff


	//   ....[2]....
        /*0694*/ 	.word	0xffffffff


	//   ....[3]....
        /*0698*/ 	.word	0xffffffff


	//   ....[4]....
        /*069c*/ 	.word	0xffffffff


	//   ....[5]....
        /*06a0*/ 	.word	0xffffffff


	//   ....[6]....
        /*06a4*/ 	.word	0xffffffff


	//   ....[7]....
        /*06a8*/ 	.word	0xffffffff


	//----- nvinfo : EIATTR_COOP_GROUP_INSTR_OFFSETS
	.align		4
.L_64:
        /*06ac*/ 	.byte	0x04, 0x28
        /*06ae*/ 	.short	(.L_66 - .L_65)


	//   ....[0]....
.L_65:
        /*06b0*/ 	.word	0x00004930


	//   ....[1]....
        /*06b4*/ 	.word	0x00004a10


	//   ....[2]....
        /*06b8*/ 	.word	0x00004b00


	//   ....[3]....
        /*06bc*/ 	.word	0x00004b20


	//   ....[4]....
        /*06c0*/ 	.word	0x00007420


	//   ....[5]....
        /*06c4*/ 	.word	0x00007430


	//   ....[6]....
        /*06c8*/ 	.word	0x00007570


	//   ....[7]....
        /*06cc*/ 	.word	0x00007580


	//----- nvinfo : EIATTR_VRC_CTA_INIT_COUNT
	.align		4
.L_66:
        /*06d0*/ 	.byte	0x02, 0x4a
	.zero		1
	.zero		1


	//----- nvinfo : EIATTR_EXIT_INSTR_OFFSETS
	.align		4
        /*06d4*/ 	.byte	0x04, 0x1c
        /*06d6*/ 	.short	(.L_68 - .L_67)


	//   ....[0]....
.L_67:
        /*06d8*/ 	.word	0x00009140


	//   ....[1]....
        /*06dc*/ 	.word	0x00009170


	//----- nvinfo : EIATTR_REQNTID
	.align		4
.L_68:
        /*06e0*/ 	.byte	0x04, 0x10
        /*06e2*/ 	.short	(.L_70 - .L_69)
.L_69:
        /*06e4*/ 	.word	0x00000200
        /*06e8*/ 	.word	0x00000001
        /*06ec*/ 	.word	0x00000001


	//----- nvinfo : EIATTR_CBANK_PARAM_SIZE
	.align		4
.L_70:
        /*06f0*/ 	.byte	0x03, 0x19
        /*06f2*/ 	.short	0x0088


	//----- nvinfo : EIATTR_PARAM_CBANK
	.align		4
        /*06f4*/ 	.byte	0x04, 0x0a
        /*06f6*/ 	.short	(.L_72 - .L_71)
	.align		4
.L_71:
        /*06f8*/ 	.word	index@(.nv.constant0.attn_fwd)
        /*06fc*/ 	.short	0x0380
        /*06fe*/ 	.short	0x0088


	//----- nvinfo : EIATTR_SW_WAR
	.align		4
.L_72:
        /*0700*/ 	.byte	0x04, 0x36
        /*0702*/ 	.short	(.L_74 - .L_73)
.L_73:
        /*0704*/ 	.word	0x00000008
.L_74:


//--------------------- .nv.compat                --------------------------
	.section	.nv.compat,"",@"SHT_CUDA_COMPAT_INFO"
	.align	4
        /*0000*/ 	.byte	0x02, 0x02, 0x01, 0x00, 0x02, 0x05, 0x05, 0x00, 0x02, 0x03, 0x00, 0x00, 0x02, 0x06, 0x01, 0x00


//--------------------- .nv.callgraph             --------------------------
	.section	.nv.callgraph,"",@"SHT_CUDA_CALLGRAPH"
	.align	4
	.sectionentsize	8
	.align		4
        /*0000*/ 	.word	0x00000000
	.align		4
        /*0004*/ 	.word	0xffffffff
	.align		4
        /*0008*/ 	.word	0x00000000
	.align		4
        /*000c*/ 	.word	0xfffffffe
	.align		4
        /*0010*/ 	.word	0x00000000
	.align		4
        /*0014*/ 	.word	0xfffffffd
	.align		4
        /*0018*/ 	.word	0x00000000
	.align		4
        /*001c*/ 	.word	0xfffffffc


//--------------------- .nv.constant4             --------------------------
	.section	.nv.constant4,"a",@progbits
	.align	8
	.align		8
.nv.constant4:
        /*0000*/ 	.dword	_$_str


//--------------------- .text.attn_fwd            --------------------------
	.section	.text.attn_fwd,"ax",@progbits
	.align	128
        .global         attn_fwd
        .type           attn_fwd,@function
        .size           attn_fwd,(.L_x_3 - attn_fwd)
        .other          attn_fwd,@"STO_CUDA_ENTRY STV_DEFAULT"
attn_fwd:
.text.attn_fwd:
[----:B------:R-:W0:Y:S01]  /*0000*/  LDC R1, c[0x0][0x37c] ;  /* 0x0000df00ff017b82 */ /* 0x000e220000000800 */
[----:B------:R-:W1:Y:S07]  /*0010*/  S2R R3, SR_TID.X ;  /* 0x0000000000037919 */ /* 0x000e6e0000002100 */
[----:B------:R-:W2:Y:S01]  /*0020*/  S2UR UR9, SR_CTAID.Y ;  /* 0x00000000000979c3 */ /* 0x000ea20000002600 */
[----:B------:R-:W2:Y:S01]  /*0030*/  LDCU.64 UR4, c[0x0][0x3b0] ;  /* 0x00007600ff0477ac */ /* 0x000ea20008000a00 */
[----:B0-----:R-:W-:Y:S01]  /*0040*/  VIADD R1, R1, 0xfffffe80 ;  /* 0xfffffe8001017836 */ /* 0x001fe20000000000 */
[----:B------:R-:W0:Y:S01]  /*0050*/  S2R R0, SR_CTAID.X ;  /* 0x0000000000007919 */ /* 0x000e220000002500 */
[----:B------:R-:W3:Y:S04]  /*0060*/  LDCU.64 UR14, c[0x0][0x358] ;  /* 0x00006b00ff0e77ac */ /* 0x000ee80008000a00 */
[----:B------:R-:W4:Y:S08]  /*0070*/  LDC R8, c[0x0][0x3b8] ;  /* 0x0000ee00ff087b82 */ /* 0x000f300000000800 */
[----:B------:R-:W5:Y:S01]  /*0080*/  LDC.64 R10, c[0x0][0x380] ;  /* 0x0000e000ff0a7b82 */ /* 0x000f620000000a00 */
[----:B--2---:R-:W-:-:S04]  /*0090*/  UIMAD UR4, UR9, UR4, URZ ;  /* 0x00000004090472a4 */ /* 0x004fc8000f8e02ff */
[----:B------:R-:W-:Y:S01]  /*00a0*/  USHF.L.U32 UR6, UR4, 0x1, URZ ;  /* 0x0000000104067899 */ /* 0x000fe200080006ff */
[----:B-1----:R-:W-:Y:S02]  /*00b0*/  SHF.R.U32.HI R7, RZ, 0x8, R3 ;  /* 0x00000008ff077819 */ /* 0x002fe40000011603 */
[----:B0-----:R-:W-:Y:S02]  /*00c0*/  PRMT R2, R3, 0x6540, R0 ;  /* 0x0000654003027816 */ /* 0x001fe40000000000 */
[----:B------:R-:W-:-:S03]  /*00d0*/  SGXT.U32 R7, R7, 0x1 ;  /* 0x000000010707781a */ /* 0x000fc60000000000 */
[----:B------:R-:W-:Y:S01]  /*00e0*/  IMAD R0, R2, UR5, RZ ;  /* 0x0000000502007c24 */ /* 0x000fe2000f8e02ff */
[----:B------:R-:W-:Y:S01]  /*00f0*/  UIMAD.WIDE UR4, UR4, 0x2, URZ ;  /* 0x00000002040478a5 */ /* 0x000fe2000f8e02ff */
[----:B----4-:R-:W-:Y:S02]  /*0100*/  IMAD R7, R7, R8, RZ ;  /* 0x0000000807077224 */ /* 0x010fe400078e02ff */
[C---:B------:R-:W-:Y:S02]  /*0110*/  IMAD.SHL.U32 R5, R0.reuse, 0x2, RZ ;  /* 0x0000000200057824 */ /* 0x040fe400078e00ff */
[----:B------:R-:W-:-:S03]  /*0120*/  IMAD.HI R0, R0, 0x2, RZ ;  /* 0x0000000200007827 */ /* 0x000fc600078e02ff */
[----:B-----5:R-:W-:Y:S01]  /*0130*/  IADD3 R4, P0, P1, R5, UR6, R10 ;  /* 0x0000000605047c10 */ /* 0x020fe2000f91e00a */
[----:B------:R-:W-:-:S03]  /*0140*/  IMAD R5, R8, 0x2, R7 ;  /* 0x0000000208057824 */ /* 0x000fc600078e0207 */
[----:B------:R-:W-:Y:S02]  /*0150*/  IADD3.X R0, PT, PT, R0, UR5, R11, P0, P1 ;  /* 0x0000000500007c10 */ /* 0x000fe400087e240b */
[C---:B------:R-:W-:Y:S02]  /*0160*/  LEA R10, P0, R7.reuse, R4, 0x1 ;  /* 0x00000004070a7211 */ /* 0x040fe400078008ff */
[C---:B------:R-:W-:Y:S02]  /*0170*/  LEA R9, R8.reuse, R5, 0x1 ;  /* 0x0000000508097211 */ /* 0x040fe400078e08ff */
[----:B------:R-:W-:Y:S02]  /*0180*/  LEA.HI.X.SX32 R11, R7, R0, 0x1, P0 ;  /* 0x00000000070b7211 */ /* 0x000fe400000f0eff */
[-C--:B------:R-:W-:Y:S01]  /*0190*/  LEA R14, P0, R9, R4.reuse, 0x1 ;  /* 0x00000004090e7211 */ /* 0x080fe200078008ff */
[C---:B------:R-:W-:Y:S01]  /*01a0*/  IMAD R7, R8.reuse, 0x2, R9 ;  /* 0x0000000208077824 */ /* 0x040fe200078e0209 */
[----:B------:R-:W-:Y:S01]  /*01b0*/  LEA R12, P1, R5, R4, 0x1 ;  /* 0x00000004050c7211 */ /* 0x000fe200078208ff */
[----:B---3--:R0:W2:Y:S01]  /*01c0*/  LDG.E.U16 R2, desc[UR14][R10.64] ;  /* 0x0000000e0a027981 */ /* 0x0080a2000c1e1500 */
[-C--:B------:R-:W-:Y:S01]  /*01d0*/  LEA.HI.X.SX32 R15, R9, R0.reuse, 0x1, P0 ;  /* 0x00000000090f7211 */ /* 0x080fe200000f0eff */
[----:B------:R-:W-:Y:S01]  /*01e0*/  IMAD R9, R8, 0x2, R7 ;  /* 0x0000000208097824 */ /* 0x000fe200078e0207 */
[----:B------:R-:W-:-:S02]  /*01f0*/  LEA.HI.X.SX32 R13, R5, R0, 0x1, P1 ;  /* 0x00000000050d7211 */ /* 0x000fc400008f0eff */
[-C--:B------:R-:W-:Y:S01]  /*0200*/  LEA R16, P0, R7, R4.reuse, 0x1 ;  /* 0x0000000407107211 */ /* 0x080fe200078008ff */
[C---:B------:R-:W-:Y:S01]  /*0210*/  IMAD R21, R8.reuse, 0x2, R9 ;  /* 0x0000000208157824 */ /* 0x040fe200078e0209 */
[----:B------:R-:W-:Y:S01]  /*0220*/  LEA R18, P1, R9, R4, 0x1 ;  /* 0x0000000409127211 */ /* 0x000fe200078208ff */
[----:B------:R1:W3:Y:S01]  /*0230*/  LDG.E.U16 R5, desc[UR14][R12.64] ;  /* 0x0000000e0c057981 */ /* 0x0002e2000c1e1500 */
[-C--:B------:R-:W-:Y:S02]  /*0240*/  LEA.HI.X.SX32 R17, R7, R0.reuse, 0x1, P0 ;  /* 0x0000000007117211 */ /* 0x080fe400000f0eff */
[----:B------:R-:W-:Y:S01]  /*0250*/  LEA.HI.X.SX32 R19, R9, R0, 0x1, P1 ;  /* 0x0000000009137211 */ /* 0x000fe200008f0eff */
[----:B------:R4:W5:Y:S01]  /*0260*/  LDG.E.U16 R6, desc[UR14][R14.64] ;  /* 0x0000000e0e067981 */ /* 0x000962000c1e1500 */
[C---:B------:R-:W-:Y:S02]  /*0270*/  LEA R20, P0, R21.reuse, R4, 0x1 ;  /* 0x0000000415147211 */ /* 0x040fe400078008ff */
[----:B------:R-:W-:Y:S01]  /*0280*/  LEA R9, R8, R21, 0x1 ;  /* 0x0000001508097211 */ /* 0x000fe200078e08ff */
[----:B------:R4:W3:Y:S01]  /*0290*/  LDG.E.U16 R7, desc[UR14][R16.64] ;  /* 0x0000000e10077981 */ /* 0x0008e2000c1e1500 */
[----:B------:R-:W-:-:S02]  /*02a0*/  LEA.HI.X.SX32 R21, R21, R0, 0x1, P0 ;  /* 0x0000000015157211 */ /* 0x000fc400000f0eff */
[C---:B0-----:R-:W-:Y:S01]  /*02b0*/  LEA R10, P0, R9.reuse, R4, 0x1 ;  /* 0x00000004090a7211 */ /* 0x041fe200078008ff */
[C---:B-1----:R-:W-:Y:S01]  /*02c0*/  IMAD R13, R8.reuse, 0x2, R9 ;  /* 0x00000002080d7824 */ /* 0x042fe200078e0209 */
[----:B------:R0:W3:Y:S02]  /*02d0*/  LDG.E.U16 R24, desc[UR14][R18.64] ;  /* 0x0000000e12187981 */ /* 0x0000e4000c1e1500 */
[----:B------:R-:W-:Y:S01]  /*02e0*/  LEA.HI.X.SX32 R11, R9, R0, 0x1, P0 ;  /* 0x00000000090b7211 */ /* 0x000fe200000f0eff */
[C---:B------:R-:W-:Y:S01]  /*02f0*/  IMAD R9, R8.reuse, 0x2, R13 ;  /* 0x0000000208097824 */ /* 0x040fe200078e020d */
[-C--:B------:R-:W-:Y:S01]  /*0300*/  LEA R12, P0, R13, R4.reuse, 0x1 ;  /* 0x000000040d0c7211 */ /* 0x080fe200078008ff */
[----:B------:R1:W5:Y:S02]  /*0310*/  LDG.E.U16 R26, desc[UR14][R20.64] ;  /* 0x0000000e141a7981 */ /* 0x000364000c1e1500 */
[----:B------:R-:W-:Y:S01]  /*0320*/  IMAD R23, R8, 0x2, R9 ;  /* 0x0000000208177824 */ /* 0x000fe200078e0209 */
[----:B----4-:R-:W-:Y:S01]  /*0330*/  LEA R14, P1, R9, R4, 0x1 ;  /* 0x00000004090e7211 */ /* 0x010fe200078208ff */
[----:B------:R4:W5:Y:S01]  /*0340*/  LDG.E.U16 R28, desc[UR14][R10.64] ;  /* 0x0000000e0a1c7981 */ /* 0x000962000c1e1500 */
[----:B------:R-:W-:-:S02]  /*0350*/  LEA.HI.X.SX32 R13, R13, R0, 0x1, P0 ;  /* 0x000000000d0d7211 */ /* 0x000fc400000f0eff */
[----:B------:R-:W-:Y:S02]  /*0360*/  LEA.HI.X.SX32 R15, R9, R0, 0x1, P1 ;  /* 0x00000000090f7211 */ /* 0x000fe400008f0eff */
[C---:B------:R-:W-:Y:S01]  /*0370*/  LEA R16, P0, R23.reuse, R4, 0x1 ;  /* 0x0000000417107211 */ /* 0x040fe200078008ff */
[----:B------:R4:W5:Y:S01]  /*0380*/  LDG.E.U16 R30, desc[UR14][R12.64] ;  /* 0x0000000e0c1e7981 */ /* 0x000962000c1e1500 */
[C---:B------:R-:W-:Y:S02]  /*0390*/  LEA R9, R8.reuse, R23, 0x1 ;  /* 0x0000001708097211 */ /* 0x040fe400078e08ff */
[----:B------:R-:W-:Y:S01]  /*03a0*/  LEA.HI.X.SX32 R17, R23, R0, 0x1, P0 ;  /* 0x0000000017117211 */ /* 0x000fe200000f0eff */
[----:B------:R-:W5:Y:S01]  /*03b0*/  LDG.E.U16 R31, desc[UR14][R14.64] ;  /* 0x0000000e0e1f7981 */ /* 0x000f62000c1e1500 */
[C---:B0-----:R-:W-:Y:S01]  /*03c0*/  LEA R18, P0, R9.reuse, R4, 0x1 ;  /* 0x0000000409127211 */ /* 0x041fe200078008ff */
[C---:B-1----:R-:W-:Y:S02]  /*03d0*/  IMAD R21, R8.reuse, 0x2, R9 ;  /* 0x0000000208157824 */ /* 0x042fe400078e0209 */
[----:B------:R0:W5:Y:S01]  /*03e0*/  LDG.E.U16 R32, desc[UR14][R16.64] ;  /* 0x0000000e10207981 */ /* 0x000162000c1e1500 */
[----:B------:R-:W-:Y:S01]  /*03f0*/  LEA.HI.X.SX32 R19, R9, R0, 0x1, P0 ;  /* 0x0000000009137211 */ /* 0x000fe200000f0eff */
[----:B------:R-:W-:Y:S01]  /*0400*/  IMAD R9, R8, 0x2, R21 ;  /* 0x0000000208097824 */ /* 0x000fe200078e0215 */
[----:B----4-:R-:W-:-:S03]  /*0410*/  LEA R10, P0, R21, R4, 0x1 ;  /* 0x00000004150a7211 */ /* 0x010fc600078008ff */
[C---:B------:R-:W-:Y:S01]  /*0420*/  IMAD R23, R8.reuse, 0x2, R9 ;  /* 0x0000000208177824 */ /* 0x040fe200078e0209 */
[----:B------:R-:W-:Y:S01]  /*0430*/  LEA R20, P1, R9, R4, 0x1 ;  /* 0x0000000409147211 */ /* 0x000fe200078208ff */
[----:B------:R1:W4:Y:S01]  /*0440*/  LDG.E.U16 R33, desc[UR14][R18.64] ;  /* 0x0000000e12217981 */ /* 0x000322000c1e1500 */
[-C--:B------:R-:W-:Y:S02]  /*0450*/  LEA.HI.X.SX32 R11, R21, R0.reuse, 0x1, P0 ;  /* 0x00000000150b7211 */ /* 0x080fe400000f0eff */
[----:B------:R-:W-:Y:S02]  /*0460*/  LEA.HI.X.SX32 R21, R9, R0, 0x1, P1 ;  /* 0x0000000009157211 */ /* 0x000fe400008f0eff */
[----:B------:R-:W-:Y:S01]  /*0470*/  LEA R9, R8, R23, 0x1 ;  /* 0x0000001708097211 */ /* 0x000fe200078e08ff */
[----:B------:R1:W4:Y:S01]  /*0480*/  LDG.E.U16 R34, desc[UR14][R10.64] ;  /* 0x0000000e0a227981 */ /* 0x000322000c1e1500 */
[----:B------:R-:W-:-:S03]  /*0490*/  LEA R12, P0, R23, R4, 0x1 ;  /* 0x00000004170c7211 */ /* 0x000fc600078008ff */
[C---:B0-----:R-:W-:Y:S01]  /*04a0*/  IMAD R17, R8.reuse, 0x2, R9 ;  /* 0x0000000208117824 */ /* 0x041fe200078e0209 */
[----:B------:R-:W-:Y:S01]  /*04b0*/  LEA.HI.X.SX32 R13, R23, R0, 0x1, P0 ;  /* 0x00000000170d7211 */ /* 0x000fe200000f0eff */
[----:B------:R0:W4:Y:S01]  /*04c0*/  LDG.E.U16 R35, desc[UR14][R20.64] ;  /* 0x0000000e14237981 */ /* 0x000122000c1e1500 */
[C---:B------:R-:W-:Y:S01]  /*04d0*/  LEA R14, P0, R9.reuse, R4, 0x1 ;  /* 0x00000004090e7211 */ /* 0x040fe200078008ff */
[C---:B------:R-:W-:Y:S02]  /*04e0*/  IMAD R23, R8.reuse, 0x2, R17 ;  /* 0x0000000208177824 */ /* 0x040fe400078e0211 */
[----:B------:R0:W4:Y:S01]  /*04f0*/  LDG.E.U16 R36, desc[UR14][R12.64] ;  /* 0x0000000e0c247981 */ /* 0x000122000c1e1500 */
[----:B------:R-:W-:Y:S01]  /*0500*/  LEA.HI.X.SX32 R15, R9, R0, 0x1, P0 ;  /* 0x00000000090f7211 */ /* 0x000fe200000f0eff */
[C---:B------:R-:W-:Y:S01]  /*0510*/  IMAD R9, R8.reuse, 0x2, R23 ;  /* 0x0000000208097824 */ /* 0x040fe200078e0217 */
[-C--:B------:R-:W-:Y:S02]  /*0520*/  LEA R16, P0, R17, R4.reuse, 0x1 ;  /* 0x0000000411107211 */ /* 0x080fe400078008ff */
[----:B-1----:R-:W-:Y:S01]  /*0530*/  LEA R18, P1, R23, R4, 0x1 ;  /* 0x0000000417127211 */ /* 0x002fe200078208ff */
[----:B------:R1:W4:Y:S01]  /*0540*/  LDG.E.U16 R37, desc[UR14][R14.64] ;  /* 0x0000000e0e257981 */ /* 0x000322000c1e1500 */
[----:B------:R-:W-:-:S02]  /*0550*/  LEA R25, R8, R9, 0x1 ;  /* 0x0000000908197211 */ /* 0x000fc400078e08ff */
[----:B------:R-:W-:-:S03]  /*0560*/  LEA.HI.X.SX32 R17, R17, R0, 0x1, P0 ;  /* 0x0000000011117211 */ /* 0x000fc600000f0eff */
[C---:B------:R-:W-:Y:S01]  /*0570*/  IMAD R27, R8.reuse, 0x2, R25 ;  /* 0x00000002081b7824 */ /* 0x040fe200078e0219 */
[C---:B------:R-:W-:Y:S01]  /*0580*/  LEA R10, P0, R9.reuse, R4, 0x1 ;  /* 0x00000004090a7211 */ /* 0x040fe200078008ff */
[----:B------:R-:W4:Y:S02]  /*0590*/  LDG.E.U16 R38, desc[UR14][R16.64] ;  /* 0x0000000e10267981 */ /* 0x000f24000c1e1500 */
[----:B0-----:R-:W-:Y:S01]  /*05a0*/  IMAD R21, R8, 0x2, R27 ;  /* 0x0000000208157824 */ /* 0x001fe200078e021b */
[----:B------:R-:W-:-:S03]  /*05b0*/  LEA.HI.X.SX32 R11, R9, R0, 0x1, P0 ;  /* 0x00000000090b7211 */ /* 0x000fc600000f0eff */
[C---:B------:R-:W-:Y:S01]  /*05c0*/  IMAD R9, R8.reuse, 0x2, R21 ;  /* 0x0000000208097824 */ /* 0x040fe200078e0215 */
[----:B------:R-:W-:Y:S01]  /*05d0*/  LEA.HI.X.SX32 R19, R23, R0, 0x1, P1 ;  /* 0x0000000017137211 */ /* 0x000fe200008f0eff */
[----:B------:R-:W4:Y:S01]  /*05e0*/  LDG.E.U16 R40, desc[UR14][R10.64] ;  /* 0x0000000e0a287981 */ /* 0x000f22000c1e1500 */
[C---:B------:R-:W-:Y:S02]  /*05f0*/  LEA R12, P0, R25.reuse, R4, 0x1 ;  /* 0x00000004190c7211 */ /* 0x040fe400078008ff */
[----:B------:R-:W-:Y:S01]  /*0600*/  LEA R23, R8, R9, 0x1 ;  /* 0x0000000908177211 */ /* 0x000fe200078e08ff */
[----:B------:R0:W4:Y:S01]  /*0610*/  LDG.E.U16 R39, desc[UR14][R18.64] ;  /* 0x0000000e12277981 */ /* 0x000122000c1e1500 */
[----:B------:R-:W-:-:S03]  /*0620*/  LEA.HI.X.SX32 R13, R25, R0, 0x1, P0 ;  /* 0x00000000190d7211 */ /* 0x000fc600000f0eff */
[C---:B------:R-:W-:Y:S01]  /*0630*/  IMAD R25, R8.reuse, 0x2, R23 ;  /* 0x0000000208197824 */ /* 0x040fe200078e0217 */
[C---:B-1----:R-:W-:Y:S01]  /*0640*/  LEA R14, P0, R9.reuse, R4, 0x1 ;  /* 0x00000004090e7211 */ /* 0x042fe200078008ff */
[----:B------:R1:W4:Y:S02]  /*0650*/  LDG.E.U16 R41, desc[UR14][R12.64] ;  /* 0x0000000e0c297981 */ /* 0x000324000c1e1500 */
[----:B0-----:R-:W-:Y:S01]  /*0660*/  IMAD R19, R8, 0x2, R25 ;  /* 0x0000000208137824 */ /* 0x001fe200078e0219 */
[----:B------:R-:W-:-:S03]  /*0670*/  LEA.HI.X.SX32 R15, R9, R0, 0x1, P0 ;  /* 0x00000000090f7211 */ /* 0x000fc600000f0eff */
[C---:B------:R-:W-:Y:S01]  /*0680*/  IMAD R9, R8.reuse, 0x2, R19 ;  /* 0x0000000208097824 */ /* 0x040fe200078e0213 */
[C---:B------:R-:W-:Y:S01]  /*0690*/  LEA R20, P1, R21.reuse, R4, 0x1 ;  /* 0x0000000415147211 */ /* 0x040fe200078208ff */
[----:B------:R-:W4:Y:S03]  /*06a0*/  LDG.E.U16 R43, desc[UR14][R14.64] ;  /* 0x0000000e0e2b7981 */ /* 0x000f26000c1e1500 */
[C---:B------:R-:W-:Y:S02]  /*06b0*/  LEA R11, R8.reuse, R9, 0x1 ;  /* 0x00000009080b7211 */ /* 0x040fe400078e08ff */
[----:B------:R-:W-:Y:S02]  /*06c0*/  LEA.HI.X.SX32 R21, R21, R0, 0x1, P1 ;  /* 0x0000000015157211 */ /* 0x000fe400008f0eff */
[-C--:B------:R-:W-:Y:S01]  /*06d0*/  LEA R16, P0, R23, R4.reuse, 0x1 ;  /* 0x0000000417107211 */ /* 0x080fe200078008ff */
[----:B------:R-:W-:Y:S01]  /*06e0*/  IMAD R29, R8, 0x2, R11 ;  /* 0x00000002081d7824 */ /* 0x000fe200078e020b */
[----:B------:R-:W-:Y:S01]  /*06f0*/  LEA R18, P1, R19, R4, 0x1 ;  /* 0x0000000413127211 */ /* 0x000fe200078208ff */
[----:B------:R0:W4:Y:S01]  /*0700*/  LDG.E.U16 R42, desc[UR14][R20.64] ;  /* 0x0000000e142a7981 */ /* 0x000122000c1e1500 */
[----:B------:R-:W-:-:S02]  /*0710*/  LEA.HI.X.SX32 R17, R23, R0, 0x1, P0 ;  /* 0x0000000017117211 */ /* 0x000fc400000f0eff */
[----:B-1----:R-:W-:Y:S02]  /*0720*/  LEA R12, P0, R9, R4, 0x1 ;  /* 0x00000004090c7211 */ /* 0x002fe400078008ff */
[-C--:B------:R-:W-:Y:S01]  /*0730*/  LEA.HI.X.SX32 R19, R19, R0.reuse, 0x1, P1 ;  /* 0x0000000013137211 */ /* 0x080fe200008f0eff */
[----:B------:R1:W4:Y:S01]  /*0740*/  LDG.E.U16 R44, desc[UR14][R16.64] ;  /* 0x0000000e102c7981 */ /* 0x000322000c1e1500 */
[C---:B0-----:R-:W-:Y:S01]  /*0750*/  IMAD R21, R8.reuse, 0x2, R29 ;  /* 0x0000000208157824 */ /* 0x041fe200078e021d */
[----:B------:R-:W-:Y:S02]  /*0760*/  LEA.HI.X.SX32 R13, R9, R0, 0x1, P0 ;  /* 0x00000000090d7211 */ /* 0x000fe400000f0eff */
[----:B------:R0:W4:Y:S01]  /*0770*/  LDG.E.U16 R45, desc[UR14][R18.64] ;  /* 0x0000000e122d7981 */ /* 0x000122000c1e1500 */
[-C--:B------:R-:W-:Y:S01]  /*0780*/  LEA R20, P0, R11, R4.reuse, 0x1 ;  /* 0x000000040b147211 */ /* 0x080fe200078008ff */
[----:B------:R-:W-:Y:S01]  /*0790*/  IMAD R9, R8, 0x2, R21 ;  /* 0x0000000208097824 */ /* 0x000fe200078e0215 */
[C---:B------:R-:W-:Y:S01]  /*07a0*/  LEA R22, P1, R21.reuse, R4, 0x1 ;  /* 0x0000000415167211 */ /* 0x040fe200078208ff */
[----:B------:R0:W4:Y:S03]  /*07b0*/  LDG.E.U16 R46, desc[UR14][R12.64] ;  /* 0x0000000e0c2e7981 */ /* 0x000126000c1e1500 */
[----:B------:R-:W-:-:S02]  /*07c0*/  LEA.HI.X.SX32 R23, R21, R0, 0x1, P1 ;  /* 0x0000000015177211 */ /* 0x000fc400008f0eff */
[----:B------:R-:W-:Y:S02]  /*07d0*/  LEA.HI.X.SX32 R21, R11, R0, 0x1, P0 ;  /* 0x000000000b157211 */ /* 0x000fe400000f0eff */
[C---:B------:R-:W-:Y:S01]  /*07e0*/  LEA R11, R8.reuse, R9, 0x1 ;  /* 0x00000009080b7211 */ /* 0x040fe200078e08ff */
[----:B------:R-:W4:Y:S01]  /*07f0*/  LDG.E.U16 R22, desc[UR14][R22.64] ;  /* 0x0000000e16167981 */ /* 0x000f22000c1e1500 */
[-C--:B------:R-:W-:Y:S02]  /*0800*/  LEA R14, P0, R9, R4.reuse, 0x1 ;  /* 0x00000004090e7211 */ /* 0x080fe400078008ff */
[----:B-1----:R-:W-:Y:S01]  /*0810*/  LEA R16, P1, R11, R4, 0x1 ;  /* 0x000000040b107211 */ /* 0x002fe200078208ff */
[----:B------:R-:W4:Y:S01]  /*0820*/  LDG.E.U16 R20, desc[UR14][R20.64] ;  /* 0x0000000e14147981 */ /* 0x000f22000c1e1500 */
[----:B------:R-:W-:Y:S02]  /*0830*/  LEA.HI.X.SX32 R15, R9, R0, 0x1, P0 ;  /* 0x00000000090f7211 */ /* 0x000fe400000f0eff */
[----:B------:R-:W-:Y:S01]  /*0840*/  LEA R10, P0, R27, R4, 0x1 ;  /* 0x000000041b0a7211 */ /* 0x000fe200078008ff */
[----:B0-----:R-:W-:Y:S01]  /*0850*/  IMAD R19, R8, 0x2, R11 ;  /* 0x0000000208137824 */ /* 0x001fe200078e020b */
[-C--:B------:R-:W-:Y:S01]  /*0860*/  LEA.HI.X.SX32 R17, R11, R0.reuse, 0x1, P1 ;  /* 0x000000000b117211 */ /* 0x080fe200008f0eff */
[----:B------:R-:W4:Y:S01]  /*0870*/  LDG.E.U16 R14, desc[UR14][R14.64] ;  /* 0x0000000e0e0e7981 */ /* 0x000f22000c1e1500 */
[----:B------:R-:W-:-:S02]  /*0880*/  LEA.HI.X.SX32 R11, R27, R0, 0x1, P0 ;  /* 0x000000001b0b7211 */ /* 0x000fc400000f0eff */
[-C--:B------:R-:W-:Y:S01]  /*0890*/  LEA R8, P0, R25, R4.reuse, 0x1 ;  /* 0x0000000419087211 */ /* 0x080fe200078008ff */
[----:B------:R-:W4:Y:S01]  /*08a0*/  LDG.E.U16 R16, desc[UR14][R16.64] ;  /* 0x0000000e10107981 */ /* 0x000f22000c1e1500 */
[----:B------:R-:W-:Y:S02]  /*08b0*/  LEA R12, P1, R29, R4, 0x1 ;  /* 0x000000041d0c7211 */ /* 0x000fe400078208ff */
[----:B------:R-:W-:Y:S01]  /*08c0*/  LEA.HI.X.SX32 R9, R25, R0, 0x1, P0 ;  /* 0x0000000019097211 */ /* 0x000fe200000f0eff */
[----:B------:R0:W4:Y:S01]  /*08d0*/  LDG.E.U16 R10, desc[UR14][R10.64] ;  /* 0x0000000e0a0a7981 */ /* 0x000122000c1e1500 */
[----:B------:R-:W-:Y:S02]  /*08e0*/  LEA R18, P0, R19, R4, 0x1 ;  /* 0x0000000413127211 */ /* 0x000fe400078008ff */
[-C--:B------:R-:W-:Y:S01]  /*08f0*/  LEA.HI.X.SX32 R13, R29, R0.reuse, 0x1, P1 ;  /* 0x000000001d0d7211 */ /* 0x080fe200008f0eff */
[----:B------:R1:W4:Y:S01]  /*0900*/  LDG.E.U16 R8, desc[UR14][R8.64] ;  /* 0x0000000e08087981 */ /* 0x000322000c1e1500 */
[----:B------:R-:W-:-:S03]  /*0910*/  LEA.HI.X.SX32 R19, R19, R0, 0x1, P0 ;  /* 0x0000000013137211 */ /* 0x000fc600000f0eff */
[----:B------:R-:W4:Y:S04]  /*0920*/  LDG.E.U16 R12, desc[UR14][R12.64] ;  /* 0x0000000e0c0c7981 */ /* 0x000f28000c1e1500 */
[----:B------:R-:W4:Y:S01]  /*0930*/  LDG.E.U16 R18, desc[UR14][R18.64] ;  /* 0x0000000e12127981 */ /* 0x000f22000c1e1500 */
[----:B------:R-:W1:Y:S01]  /*0940*/  S2UR UR8, SR_CgaCtaId ;  /* 0x00000000000879c3 */ /* 0x000e620000008800 */
[----:B------:R-:W-:Y:S02]  /*0950*/  LOP3.LUT R0, R3, 0xff, RZ, 0xc0, !PT ;  /* 0x000000ff03007812 */ /* 0x000fe400078ec0ff */
[----:B------:R-:W-:Y:S01]  /*0960*/  SHF.R.S32.HI R4, RZ, 0x8, R3 ;  /* 0x00000008ff047819 */ /* 0x000fe20000011403 */
[----:B------:R-:W-:Y:S02]  /*0970*/  UMOV UR4, 0x400 ;  /* 0x0000040000047882 */ /* 0x000fe40000000000 */
[----:B0-----:R-:W-:Y:S01]  /*0980*/  IMAD.SHL.U32 R11, R0, 0x2, RZ ;  /* 0x00000002000b7824 */ /* 0x001fe200078e00ff */
[----:B------:R-:W-:-:S04]  /*0990*/  SGXT R4, R4, 0x1 ;  /* 0x000000010404781a */ /* 0x000fc80000000200 */
[----:B------:R-:W-:-:S04]  /*09a0*/  LOP3.LUT R4, R11, 0x210, R4, 0x78, !PT ;  /* 0x000002100b047812 */ /* 0x000fc800078e7804 */
[C---:B-1----:R-:W-:Y:S01]  /*09b0*/  LOP3.LUT R9, R4.reuse, 0x20, RZ, 0x3c, !PT ;  /* 0x0000002004097812 */ /* 0x042fe200078e3cff */
[----:B------:R-:W-:Y:S01]  /*09c0*/  ULEA UR8, UR8, UR4, 0x18 ;  /* 0x0000000408087291 */ /* 0x000fe2000f8ec0ff */
[----:B------:R-:W0:Y:S01]  /*09d0*/  S2UR UR4, SR_CTAID.X ;  /* 0x00000000000479c3 */ /* 0x000e220000002500 */
[----:B------:R-:W-:Y:S01]  /*09e0*/  LOP3.LUT R11, R4, 0x40, RZ, 0x3c, !PT ;  /* 0x00000040040b7812 */ /* 0x000fe200078e3cff */
[----:B------:R-:W-:Y:S01]  /*09f0*/  IMAD.MOV.U32 R0, RZ, RZ, -0x800000 ;  /* 0xff800000ff007424 */ /* 0x000fe200078e00ff */
[----:B------:R-:W-:Y:S02]  /*0a00*/  CS2R R116, SRZ ;  /* 0x0000000000747805 */ /* 0x000fe4000001ff00 */
[----:B------:R-:W-:Y:S02]  /*0a10*/  CS2R R118, SRZ ;  /* 0x0000000000767805 */ /* 0x000fe4000001ff00 */
[----:B------:R-:W-:Y:S01]  /*0a20*/  CS2R R52, SRZ ;  /* 0x0000000000347805 */ /* 0x000fe2000001ff00 */
[----:B0-----:R-:W-:-:S04]  /*0a30*/  USHF.L.U32 UR4, UR4, 0x8, URZ ;  /* 0x0000000804047899 */ /* 0x001fc800080006ff */
[----:B------:R-:W-:-:S04]  /*0a40*/  UIADD3 UR16, UPT, UPT, UR4, 0x100, URZ ;  /* 0x0000010004107890 */ /* 0x000fc8000fffe0ff */
[----:B------:R-:W-:Y:S01]  /*0a50*/  UISETP.GE.AND UP0, UPT, UR16, 0x1, UPT ;  /* 0x000000011000788c */ /* 0x000fe2000bf06270 */
[----:B------:R-:W-:Y:S02]  /*0a60*/  CS2R R54, SRZ ;  /* 0x0000000000367805 */ /* 0x000fe4000001ff00 */
[----:B------:R-:W-:Y:S02]  /*0a70*/  CS2R R60, SRZ ;  /* 0x00000000003c7805 */ /* 0x000fe4000001ff00 */
[----:B------:R-:W-:Y:S02]  /*0a80*/  CS2R R62, SRZ ;  /* 0x00000000003e7805 */ /* 0x000fe4000001ff00 */
[----:B------:R-:W-:Y:S02]  /*0a90*/  CS2R R56, SRZ ;  /* 0x0000000000387805 */ /* 0x000fe4000001ff00 */
[----:B------:R-:W-:Y:S02]  /*0aa0*/  CS2R R58, SRZ ;  /* 0x00000000003a7805 */ /* 0x000fe4000001ff00 */
[----:B------:R-:W-:-:S02]  /*0ab0*/  CS2R R76, SRZ ;  /* 0x00000000004c7805 */ /* 0x000fc4000001ff00 */
[----:B------:R-:W-:Y:S01]  /*0ac0*/  CS2R R78, SRZ ;  /* 0x00000000004e7805 */ /* 0x000fe2000001ff00 */
[----:B--2---:R-:W-:Y:S04]  /*0ad0*/  STS.U16 [R4+UR8], R2 ;  /* 0x0000000204007988 */ /* 0x004fe80008000408 */
[----:B---3--:R-:W-:Y:S04]  /*0ae0*/  STS.U16 [R4+UR8+0x1000], R24 ;  /* 0x0010001804007988 */ /* 0x008fe80008000408 */
[----:B-----5:R-:W-:Y:S04]  /*0af0*/  STS.U16 [R4+UR8+0x2000], R31 ;  /* 0x0020001f04007988 */ /* 0x020fe80008000408 */
[----:B----4-:R-:W-:Y:S04]  /*0b00*/  STS.U16 [R4+UR8+0x3000], R35 ;  /* 0x0030002304007988 */ /* 0x010fe80008000408 */
[----:B------:R-:W-:Y:S04]  /*0b10*/  STS.U16 [R4+UR8+0x4000], R39 ;  /* 0x0040002704007988 */ /* 0x000fe80008000408 */
[----:B------:R-:W-:Y:S04]  /*0b20*/  STS.U16 [R4+UR8+0x5000], R42 ;  /* 0x0050002a04007988 */ /* 0x000fe80008000408 */
[----:B------:R-:W-:Y:S04]  /*0b30*/  STS.U16 [R4+UR8+0x6000], R45 ;  /* 0x0060002d04007988 */ /* 0x000fe80008000408 */
[----:B------:R-:W-:Y:S04]  /*0b40*/  STS.U16 [R4+UR8+0x7000], R22 ;  /* 0x0070001604007988 */ /* 0x000fe80008000408 */
[----:B------:R0:W-:Y:S04]  /*0b50*/  STS.U16 [R9+UR8+0x400], R5 ;  /* 0x0004000509007988 */ /* 0x0001e80008000408 */
[----:B------:R-:W-:Y:S01]  /*0b60*/  STS.U16 [R9+UR8+0x1400], R26 ;  /* 0x0014001a09007988 */ /* 0x000fe20008000408 */
[----:B0-----:R-:W-:-:S03]  /*0b70*/  LOP3.LUT R5, R4, 0x60, RZ, 0x3c, !PT ;  /* 0x0000006004057812 */ /* 0x001fc600078e3cff */
[----:B------:R-:W-:Y:S04]  /*0b80*/  STS.U16 [R9+UR8+0x2400], R32 ;  /* 0x0024002009007988 */ /* 0x000fe80008000408 */
[----:B------:R-:W-:Y:S04]  /*0b90*/  STS.U16 [R9+UR8+0x3400], R36 ;  /* 0x0034002409007988 */ /* 0x000fe80008000408 */
[----:B------:R-:W-:Y:S04]  /*0ba0*/  STS.U16 [R9+UR8+0x4400], R40 ;  /* 0x0044002809007988 */ /* 0x000fe80008000408 */
[----:B------:R-:W-:Y:S04]  /*0bb0*/  STS.U16 [R9+UR8+0x5400], R43 ;  /* 0x0054002b09007988 */ /* 0x000fe80008000408 */
[----:B------:R-:W-:Y:S04]  /*0bc0*/  STS.U16 [R9+UR8+0x6400], R46 ;  /* 0x0064002e09007988 */ /* 0x000fe80008000408 */
[----:B------:R-:W-:Y:S01]  /*0bd0*/  STS.U16 [R9+UR8+0x7400], R14 ;  /* 0x0074000e09007988 */ /* 0x000fe20008000408 */
[----:B------:R-:W-:-:S03]  /*0be0*/  IMAD.MOV.U32 R4, RZ, RZ, 0x3f800000 ;  /* 0x3f800000ff047424 */ /* 0x000fc600078e00ff */
[----:B------:R-:W-:Y:S04]  /*0bf0*/  STS.U16 [R11+UR8+0x800], R6 ;  /* 0x000800060b007988 */ /* 0x000fe80008000408 */
        /* <DEDUP_REMOVED lines=14> */
[----:B------:R0:W-:Y:S02]  /*0ce0*/  STS.U16 [R5+UR8+0x7c00], R18 ;  /* 0x007c001205007988 */ /* 0x0001e40008000408 */
[----:B0-----:R-:W-:-:S05]  /*0cf0*/  MOV R5, 0x3f800000 ;  /* 0x3f80000000057802 */ /* 0x001fca0000000f00 */
[----:B------:R-:W-:Y:S04]  /*0d00*/  STL [R1+0x4c], R5 ;  /* 0x00004c0501007387 */ /* 0x000fe80000100800 */
[----:B------:R0:W-:Y:S04]  /*0d10*/  STL [R1+0x48], R4 ;  /* 0x0000480401007387 */ /* 0x0001e80000100800 */
[----:B------:R1:W-:Y:S04]  /*0d20*/  STL [R1+0x10], RZ ;  /* 0x000010ff01007387 */ /* 0x0003e80000100800 */
[----:B------:R1:W-:Y:S04]  /*0d30*/  STL [R1+0x14], RZ ;  /* 0x000014ff01007387 */ /* 0x0003e80000100800 */
[----:B------:R1:W-:Y:S04]  /*0d40*/  STL [R1+0x18], RZ ;  /* 0x000018ff01007387 */ /* 0x0003e80000100800 */
[----:B------:R1:W-:Y:S04]  /*0d50*/  STL [R1+0x1c], RZ ;  /* 0x00001cff01007387 */ /* 0x0003e80000100800 */
[----:B------:R1:W-:Y:S04]  /*0d60*/  STL [R1], RZ ;  /* 0x000000ff01007387 */ /* 0x0003e80000100800 */
[----:B------:R1:W-:Y:S04]  /*0d70*/  STL [R1+0x4], RZ ;  /* 0x000004ff01007387 */ /* 0x0003e80000100800 */
[----:B------:R1:W-:Y:S04]  /*0d80*/  STL [R1+0x8], RZ ;  /* 0x000008ff01007387 */ /* 0x0003e80000100800 */
[----:B------:R1:W-:Y:S01]  /*0d90*/  STL [R1+0xc], RZ ;  /* 0x00000cff01007387 */ /* 0x0003e20000100800 */
[----:B------:R-:W-:Y:S01]  /*0da0*/  IMAD.MOV.U32 R2, RZ, RZ, -0x800000 ;  /* 0xff800000ff027424 */ /* 0x000fe200078e00ff */
[----:B------:R-:W-:-:S02]  /*0db0*/  CS2R R36, SRZ ;  /* 0x0000000000247805 */ /* 0x000fc4000001ff00 */
[----:B------:R-:W-:Y:S02]  /*0dc0*/  CS2R R38, SRZ ;  /* 0x0000000000267805 */ /* 0x000fe4000001ff00 */
[C---:B------:R-:W-:Y:S01]  /*0dd0*/  LOP3.LUT R6, R3.reuse, 0x1ff, RZ, 0xc0, !PT ;  /* 0x000001ff03067812 */ /* 0x040fe200078ec0ff */
[C---:B0-----:R-:W-:Y:S01]  /*0de0*/  IMAD.SHL.U32 R4, R3.reuse, 0x2, RZ ;  /* 0x0000000203047824 */ /* 0x041fe200078e00ff */
[----:B------:R-:W-:Y:S01]  /*0df0*/  LOP3.LUT R5, R3, 0x7, RZ, 0xc0, !PT ;  /* 0x0000000703057812 */ /* 0x000fe200078ec0ff */
[----:B-1----:R-:W-:Y:S06]  /*0e00*/  BRA.U !UP0, `(.L_x_0) ;  /* 0x0000006908707547 */ /* 0x002fec000b800000 */
[----:B------:R-:W0:Y:S01]  /*0e10*/  LDCU.64 UR10, c[0x0][0x3c0] ;  /* 0x00007800ff0a77ac */ /* 0x000e220008000a00 */
[----:B------:R-:W-:Y:S01]  /*0e20*/  LOP3.LUT R0, R3, 0x1e0, RZ, 0xc0, !PT ;  /* 0x000001e003007812 */ /* 0x000fe200078ec0ff */
[----:B------:R-:W-:Y:S01]  /*0e30*/  IMAD R8, R5, 0x210, RZ ;  /* 0x0000021005087824 */ /* 0x000fe200078e02ff */
[----:B------:R-:W-:Y:S01]  /*0e40*/  SHF.R.U32.HI R7, RZ, 0x2, R3 ;  /* 0x00000002ff077819 */ /* 0x000fe20000011603 */
[----:B------:R-:W1:Y:S01]  /*0e50*/  LDCU.64 UR12, c[0x0][0x3d0] ;  /* 0x00007a00ff0c77ac */ /* 0x000e620008000a00 */
[----:B------:R-:W-:Y:S02]  /*0e60*/  LOP3.LUT R2, R4, 0x10, RZ, 0xc0, !PT ;  /* 0x0000001004027812 */ /* 0x000fe400078ec0ff */
[----:B------:R-:W-:Y:S02]  /*0e70*/  CS2R R116, SRZ ;  /* 0x0000000000747805 */ /* 0x000fe4000001ff00 */
[----:B------:R-:W-:Y:S01]  /*0e80*/  SHF.R.U32.HI R0, RZ, 0x1, R0 ;  /* 0x00000001ff007819 */ /* 0x000fe20000011600 */
[----:B------:R-:W2:Y:S01]  /*0e90*/  LDCU UR5, c[0x0][0x3c8] ;  /* 0x00007900ff0577ac */ /* 0x000ea20008000800 */
[----:B------:R-:W-:-:S02]  /*0ea0*/  SGXT.U32 R7, R7, 0x3 ;  /* 0x000000030707781a */ /* 0x000fc40000000000 */
[----:B------:R-:W-:Y:S02]  /*0eb0*/  CS2R R118, SRZ ;  /* 0x0000000000767805 */ /* 0x000fe4000001ff00 */
[----:B------:R-:W-:Y:S01]  /*0ec0*/  LOP3.LUT R9, R2, 0x1e0, R3, 0xf8, !PT ;  /* 0x000001e002097812 */ /* 0x000fe200078ef803 */
[----:B------:R-:W3:Y:S01]  /*0ed0*/  LDCU.64 UR18, c[0x0][0x388] ;  /* 0x00007100ff1277ac */ /* 0x000ee20008000a00 */
[----:B------:R-:W-:Y:S02]  /*0ee0*/  SHF.L.U32 R125, R6, 0x1, RZ ;  /* 0x00000001067d7819 */ /* 0x000fe400000006ff */
[----:B------:R-:W-:Y:S02]  /*0ef0*/  CS2R R38, SRZ ;  /* 0x0000000000267805 */ /* 0x000fe4000001ff00 */
[C---:B------:R-:W-:Y:S01]  /*0f00*/  LOP3.LUT R6, R3.reuse, 0x3f, RZ, 0xc0, !PT ;  /* 0x0000003f03067812 */ /* 0x040fe200078ec0ff */
[----:B------:R-:W4:Y:S01]  /*0f10*/  LDCU.64 UR20, c[0x0][0x390] ;  /* 0x00007200ff1477ac */ /* 0x000f220008000a00 */
[----:B------:R-:W-:Y:S01]  /*0f20*/  LOP3.LUT R0, R0, UR4, R7, 0xfe, !PT ;  /* 0x0000000400007c12 */ /* 0x000fe2000f8efe07 */
[----:B0-----:R-:W-:Y:S01]  /*0f30*/  IMAD.U32 R14, RZ, RZ, UR11 ;  /* 0x0000000bff0e7e24 */ /* 0x001fe2000f8e00ff */
[----:B------:R-:W-:Y:S01]  /*0f40*/  LOP3.LUT R11, R8, R9, RZ, 0x3c, !PT ;  /* 0x00000009080b7212 */ /* 0x000fe200078e3cff */
[----:B------:R-:W-:Y:S01]  /*0f50*/  UIMAD UR4, UR9, UR10, URZ ;  /* 0x0000000a090472a4 */ /* 0x000fe2000f8e02ff */
[C---:B------:R-:W-:Y:S01]  /*0f60*/  LOP3.LUT R9, R3.reuse, 0x7f, RZ, 0xc0, !PT ;  /* 0x0000007f03097812 */ /* 0x040fe200078ec0ff */
[----:B-1----:R-:W-:Y:S01]  /*0f70*/  UIMAD UR6, UR9, UR12, URZ ;  /* 0x0000000c090672a4 */ /* 0x002fe2000f8e02ff */
[C---:B------:R-:W-:Y:S01]  /*0f80*/  LOP3.LUT R8, R3.reuse, 0x1c0, RZ, 0xc0, !PT ;  /* 0x000001c003087812 */ /* 0x040fe200078ec0ff */
[----:B------:R-:W-:Y:S01]  /*0f90*/  IMAD.U32 R23, RZ, RZ, UR11 ;  /* 0x0000000bff177e24 */ /* 0x000fe2000f8e00ff */
[----:B------:R-:W-:Y:S01]  /*0fa0*/  LOP3.LUT R2, R3, 0x180, RZ, 0xc0, !PT ;  /* 0x0000018003027812 */ /* 0x000fe200078ec0ff */
[----:B--2---:R-:W-:Y:S01]  /*0fb0*/  IMAD R7, R6, UR5, RZ ;  /* 0x0000000506077c24 */ /* 0x004fe2000f8e02ff */
[----:B------:R-:W-:Y:S01]  /*0fc0*/  USHF.L.U32 UR5, UR4, 0x1, URZ ;  /* 0x0000000104057899 */ /* 0x000fe200080006ff */
[----:B------:R-:W-:Y:S01]  /*0fd0*/  IMAD R9, R9, UR13, RZ ;  /* 0x0000000d09097c24 */ /* 0x000fe2000f8e02ff */
[----:B------:R-:W-:Y:S01]  /*0fe0*/  USHF.L.U32 UR7, UR6, 0x1, URZ ;  /* 0x0000000106077899 */ /* 0x000fe200080006ff */
[----:B------:R-:W-:Y:S01]  /*0ff0*/  SHF.R.U32.HI R8, RZ, 0x2, R8 ;  /* 0x00000002ff087819 */ /* 0x000fe20000011608 */
[----:B------:R-:W-:Y:S01]  /*1000*/  IMAD.U32 R25, RZ, RZ, UR11 ;  /* 0x0000000bff197e24 */ /* 0x000fe2000f8e00ff */
[----:B------:R-:W-:Y:S01]  /*1010*/  SHF.R.U32.HI R10, RZ, 0x3, R2 ;  /* 0x00000003ff0a7819 */ /* 0x000fe20000011602 */
[----:B------:R-:W-:Y:S01]  /*1020*/  IMAD.SHL.U32 R2, R7, 0x2, RZ ;  /* 0x0000000207027824 */ /* 0x000fe200078e00ff */
[----:B------:R-:W-:Y:S01]  /*1030*/  LOP3.LUT R124, R125, R8, RZ, 0x3c, !PT ;  /* 0x000000087d7c7212 */ /* 0x000fe200078e3cff */
[----:B------:R-:W-:Y:S01]  /*1040*/  IMAD.U32 R13, RZ, RZ, UR5 ;  /* 0x00000005ff0d7e24 */ /* 0x000fe2000f8e00ff */
[----:B------:R-:W-:Y:S01]  /*1050*/  UIMAD.WIDE UR4, UR4, 0x2, URZ ;  /* 0x00000002040478a5 */ /* 0x000fe2000f8e02ff */
[----:B------:R-:W-:Y:S01]  /*1060*/  IMAD.SHL.U32 R6, R9, 0x2, RZ ;  /* 0x0000000209067824 */ /* 0x000fe200078e00ff */
[----:B------:R-:W-:Y:S01]  /*1070*/  MOV R15, UR7 ;  /* 0x00000007000f7c02 */ /* 0x000fe20008000f00 */
[----:B------:R-:W-:Y:S01]  /*1080*/  UIMAD.WIDE UR6, UR6, 0x2, URZ ;  /* 0x00000002060678a5 */ /* 0x000fe2000f8e02ff */
[----:B------:R-:W-:Y:S01]  /*1090*/  LOP3.LUT R125, R125, R10, RZ, 0x3c, !PT ;  /* 0x0000000a7d7d7212 */ /* 0x000fe200078e3cff */
[----:B------:R-:W-:Y:S01]  /*10a0*/  IMAD.SHL.U32 R10, R3, 0x100, RZ ;  /* 0x00000100030a7824 */ /* 0x000fe200078e00ff */
[----:B---3--:R-:W-:Y:S01]  /*10b0*/  IADD3 R16, P0, P1, R2, UR18, R13 ;  /* 0x0000001202107c10 */ /* 0x008fe2000f91e00d */
[----:B------:R-:W-:Y:S01]  /*10c0*/  IMAD.HI R7, R7, 0x2, RZ ;  /* 0x0000000207077827 */ /* 0x000fe200078e02ff */
[----:B----4-:R-:W-:-:S02]  /*10d0*/  IADD3 R2, P2, P3, R6, UR20, R15 ;  /* 0x0000001406027c10 */ /* 0x010fc4000fb5e00f */
[----:B------:R-:W-:Y:S02]  /*10e0*/  CS2R R52, SRZ ;  /* 0x0000000000347805 */ /* 0x000fe4000001ff00 */
[--C-:B------:R-:W-:Y:S01]  /*10f0*/  SHF.R.U32.HI R8, RZ, 0x6, R3.reuse ;  /* 0x00000006ff087819 */ /* 0x100fe20000011603 */
[----:B------:R-:W0:Y:S01]  /*1100*/  LDC R6, c[0x0][0x3d8] ;  /* 0x0000f600ff067b82 */ /* 0x000e220000000800 */
[----:B------:R-:W-:Y:S01]  /*1110*/  IMAD.U32 R18, RZ, RZ, UR5 ;  /* 0x00000005ff127e24 */ /* 0x000fe2000f8e00ff */
[----:B------:R-:W-:Y:S01]  /*1120*/  LOP3.LUT R10, R10, 0x1000, RZ, 0xc0, !PT ;  /* 0x000010000a0a7812 */ /* 0x000fe200078ec0ff */
[----:B------:R-:W-:Y:S01]  /*1130*/  IMAD.HI R9, R9, 0x2, RZ ;  /* 0x0000000209097827 */ /* 0x000fe200078e02ff */
[----:B------:R-:W-:Y:S02]  /*1140*/  SGXT.U32 R8, R8, 0x3 ;  /* 0x000000030808781a */ /* 0x000fe40000000000 */
[----:B------:R-:W-:Y:S02]  /*1150*/  CS2R R54, SRZ ;  /* 0x0000000000367805 */ /* 0x000fe4000001ff00 */
[----:B------:R-:W-:Y:S01]  /*1160*/  IADD3.X R18, PT, PT, R7, UR19, R18, P0, P1 ;  /* 0x0000001307127c10 */ /* 0x000fe200087e2412 */
[----:B------:R-:W-:Y:S01]  /*1170*/  IMAD.U32 R12, RZ, RZ, UR7 ;  /* 0x00000007ff0c7e24 */ /* 0x000fe2000f8e00ff */
[----:B------:R-:W-:Y:S01]  /*1180*/  SHF.R.U32.HI R7, RZ, 0x7, R3 ;  /* 0x00000007ff077819 */ /* 0x000fe20000011603 */
[----:B------:R-:W-:Y:S01]  /*1190*/  IMAD R8, R8, UR11, RZ ;  /* 0x0000000b08087c24 */ /* 0x000fe2000f8e02ff */
[----:B------:R-:W-:Y:S01]  /*11a0*/  IADD3 R10, PT, PT, R11, UR8, R10 ;  /* 0x000000080b0a7c10 */ /* 0x000fe2000fffe00a */
[----:B------:R-:W-:Y:S01]  /*11b0*/  IMAD.U32 R11, RZ, RZ, UR11 ;  /* 0x0000000bff0b7e24 */ /* 0x000fe2000f8e00ff */
[----:B------:R-:W-:Y:S01]  /*11c0*/  IADD3.X R3, PT, PT, R9, UR21, R12, P2, P3 ;  /* 0x0000001509037c10 */ /* 0x000fe200097e640c */
[----:B------:R-:W-:Y:S01]  /*11d0*/  IMAD.U32 R13, RZ, RZ, UR11 ;  /* 0x0000000bff0d7e24 */ /* 0x000fe2000f8e00ff */
[----:B------:R-:W-:Y:S01]  /*11e0*/  MOV R9, UR11 ;  /* 0x0000000b00097c02 */ /* 0x000fe20008000f00 */
[----:B------:R1:W-:Y:S01]  /*11f0*/  STL [R1+0x44], R10 ;  /* 0x0000440a01007387 */ /* 0x0003e20000100800 */
[----:B------:R-:W-:Y:S01]  /*1200*/  SGXT.U32 R7, R7, 0x2 ;  /* 0x000000020707781a */ /* 0x000fe20000000000 */
[----:B------:R-:W-:Y:S01]  /*1210*/  IMAD.U32 R27, RZ, RZ, UR11 ;  /* 0x0000000bff1b7e24 */ /* 0x000fe2000f8e00ff */
[----:B------:R-:W-:Y:S01]  /*1220*/  MOV R12, UR11 ;  /* 0x0000000b000c7c02 */ /* 0x000fe20008000f00 */
[----:B------:R-:W-:Y:S01]  /*1230*/  IMAD R9, R9, 0x8, R8 ;  /* 0x0000000809097824 */ /* 0x000fe200078e0208 */
[CC--:B------:R-:W-:Y:S01]  /*1240*/  LEA R36, P0, R8.reuse, R16.reuse, 0x1 ;  /* 0x0000001008247211 */ /* 0x0c0fe200078008ff */
[----:B------:R-:W-:Y:S01]  /*1250*/  IMAD.U32 R24, RZ, RZ, UR11 ;  /* 0x0000000bff187e24 */ /* 0x000fe2000f8e00ff */
[----:B------:R-:W-:Y:S01]  /*1260*/  MOV R20, UR11 ;  /* 0x0000000b00147c02 */ /* 0x000fe20008000f00 */
[----:B------:R-:W-:Y:S01]  /*1270*/  IMAD.U32 R29, RZ, RZ, UR11 ;  /* 0x0000000bff1d7e24 */ /* 0x000fe2000f8e00ff */
[----:B------:R-:W-:Y:S01]  /*1280*/  LEA R32, P1, R9, R16, 0x1 ;  /* 0x0000001009207211 */ /* 0x000fe200078208ff */
[----:B-1----:R-:W-:Y:S01]  /*1290*/  IMAD.U32 R10, RZ, RZ, UR11 ;  /* 0x0000000bff0a7e24 */ /* 0x002fe2000f8e00ff */
[----:B------:R-:W-:Y:S01]  /*12a0*/  LEA.HI.X.SX32 R37, R8, R18, 0x1, P0 ;  /* 0x0000001208257211 */ /* 0x000fe200000f0eff */
[----:B0-----:R-:W-:Y:S01]  /*12b0*/  IMAD R15, R7, R6, RZ ;  /* 0x00000006070f7224 */ /* 0x001fe200078e02ff */
[----:B------:R-:W-:Y:S01]  /*12c0*/  LEA.HI.X.SX32 R33, R9, R18, 0x1, P1 ;  /* 0x0000001209217211 */ /* 0x000fe200008f0eff */
[----:B------:R-:W-:Y:S01]  /*12d0*/  IMAD R10, R10, 0x8, R9 ;  /* 0x000000080a0a7824 */ /* 0x000fe200078e0209 */
[----:B------:R-:W-:Y:S01]  /*12e0*/  MOV R22, UR11 ;  /* 0x0000000b00167c02 */ /* 0x000fe20008000f00 */
[----:B------:R-:W-:Y:S01]  /*12f0*/  IMAD R17, R6, 0x4, R15 ;  /* 0x0000000406117824 */ /* 0x000fe200078e020f */
[----:B------:R-:W-:Y:S01]  /*1300*/  MOV R26, UR11 ;  /* 0x0000000b001a7c02 */ /* 0x000fe20008000f00 */
[----:B------:R-:W-:Y:S01]  /*1310*/  IMAD R11, R11, 0x8, R10 ;  /* 0x000000080b0b7824 */ /* 0x000fe200078e020a */
[----:B------:R-:W-:Y:S01]  /*1320*/  LEA R34, P2, R10, R16, 0x1 ;  /* 0x000000100a227211 */ /* 0x000fe200078408ff */
[----:B------:R0:W-:Y:S01]  /*1330*/  STL.64 [R1+0x140], R32 ;  /* 0x0001402001007387 */ /* 0x0001e20000100a00 */
[----:B------:R-:W-:Y:S01]  /*1340*/  IMAD R19, R6, 0x4, R17 ;  /* 0x0000000406137824 */ /* 0x000fe200078e0211 */
[----:B------:R-:W-:Y:S01]  /*1350*/  MOV R31, UR11 ;  /* 0x0000000b001f7c02 */ /* 0x000fe20008000f00 */
[----:B------:R-:W-:Y:S01]  /*1360*/  IMAD R7, R12, 0x8, R11 ;  /* 0x000000080c077824 */ /* 0x000fe200078e020b */
[----:B------:R-:W-:Y:S01]  /*1370*/  LEA.HI.X.SX32 R35, R10, R18, 0x1, P2 ;  /* 0x000000120a237211 */ /* 0x000fe200010f0eff */
[----:B------:R-:W-:Y:S01]  /*1380*/  STL.64 [R1+0x148], R36 ;  /* 0x0001482401007387 */ /* 0x000fe20000100a00 */
[----:B------:R-:W-:Y:S01]  /*1390*/  LEA R21, R6, R19, 0x2 ;  /* 0x0000001306157211 */ /* 0x000fe200078e10ff */
[----:B------:R-:W-:Y:S01]  /*13a0*/  IMAD R12, R14, 0x8, R7 ;  /* 0x000000080e0c7824 */ /* 0x000fe200078e0207 */
[----:B------:R-:W-:Y:S01]  /*13b0*/  CS2R R60, SRZ ;  /* 0x00000000003c7805 */ /* 0x000fe2000001ff00 */
[----:B------:R1:W-:Y:S01]  /*13c0*/  STL.64 [R1+0x138], R34 ;  /* 0x0001382201007387 */ /* 0x0003e20000100a00 */
[----:B------:R-:W-:Y:S01]  /*13d0*/  CS2R R62, SRZ ;  /* 0x00000000003e7805 */ /* 0x000fe2000001ff00 */
[----:B------:R-:W-:Y:S01]  /*13e0*/  IMAD R13, R13, 0x8, R12 ;  /* 0x000000080d0d7824 */ /* 0x000fe200078e020c */
[----:B0-----:R-:W-:-:S02]  /*13f0*/  LEA R32, P0, R11, R16, 0x1 ;  /* 0x000000100b207211 */ /* 0x001fc400078008ff */
[----:B------:R-:W-:Y:S02]  /*1400*/  CS2R R56, SRZ ;  /* 0x0000000000387805 */ /* 0x000fe4000001ff00 */
[----:B------:R-:W-:Y:S01]  /*1410*/  CS2R R58, SRZ ;  /* 0x00000000003a7805 */ /* 0x000fe2000001ff00 */
[----:B------:R-:W-:Y:S01]  /*1420*/  IMAD R14, R20, 0x8, R13 ;  /* 0x00000008140e7824 */ /* 0x000fe200078e020d */
[----:B------:R-:W-:Y:S02]  /*1430*/  LEA.HI.X.SX32 R33, R11, R18, 0x1, P0 ;  /* 0x000000120b217211 */ /* 0x000fe400000f0eff */
[----:B------:R-:W-:Y:S02]  /*1440*/  CS2R R76, SRZ ;  /* 0x00000000004c7805 */ /* 0x000fe4000001ff00 */
[----:B------:R-:W-:Y:S01]  /*1450*/  CS2R R78, SRZ ;  /* 0x00000000004e7805 */ /* 0x000fe2000001ff00 */
[----:B------:R-:W-:Y:S01]  /*1460*/  IMAD R8, R23, 0x8, R14 ;  /* 0x0000000817087824 */ /* 0x000fe200078e020e */
[----:B------:R-:W-:Y:S01]  /*1470*/  UMOV UR6, URZ ;  /* 0x000000ff00067c82 */ /* 0x000fe20008000000 */
[----:B-1----:R-:W-:Y:S01]  /*1480*/  LEA R34, P0, R7, R16, 0x1 ;  /* 0x0000001007227211 */ /* 0x002fe200078008ff */
[----:B------:R0:W-:Y:S01]  /*1490*/  STL.64 [R1+0x130], R32 ;  /* 0x0001302001007387 */ /* 0x0001e20000100a00 */
[----:B------:R-:W-:Y:S01]  /*14a0*/  IMAD R9, R25, 0x8, R8 ;  /* 0x0000000819097824 */ /* 0x000fe200078e0208 */
[----:B------:R-:W-:Y:S01]  /*14b0*/  UMOV UR7, URZ ;  /* 0x000000ff00077c82 */ /* 0x000fe20008000000 */
[----:B------:R-:W-:Y:S01]  /*14c0*/  LEA.HI.X.SX32 R35, R7, R18, 0x1, P0 ;  /* 0x0000001207237211 */ /* 0x000fe200000f0eff */
[----:B------:R-:W-:Y:S01]  /*14d0*/  IMAD R23, R6, 0x4, R21 ;  /* 0x0000000406177824 */ /* 0x000fe200078e0215 */
[C---:B------:R-:W-:Y:S01]  /*14e0*/  LEA R36, P0, R13.reuse, R16, 0x1 ;  /* 0x000000100d247211 */ /* 0x040fe200078008ff */
[----:B------:R-:W1:Y:S01]  /*14f0*/  LDCU UR10, c[0x0][0x3a8] ;  /* 0x00007500ff0a77ac */ /* 0x000e620008000800 */
[----:B------:R-:W-:Y:S01]  /*1500*/  LEA R10, R22, R9, 0x3 ;  /* 0x00000009160a7211 */ /* 0x000fe200078e18ff */
[----:B------:R2:W-:Y:S01]  /*1510*/  STL.64 [R1+0x128], R34 ;  /* 0x0001282201007387 */ /* 0x0005e20000100a00 */
[----:B------:R-:W-:Y:S01]  /*1520*/  LEA.HI.X.SX32 R37, R13, R18, 0x1, P0 ;  /* 0x000000120d257211 */ /* 0x000fe200000f0eff */
[----:B------:R-:W-:Y:S01]  /*1530*/  IMAD R25, R6, 0x4, R23 ;  /* 0x0000000406197824 */ /* 0x000fe200078e0217 */
[----:B------:R-:W-:Y:S01]  /*1540*/  UMOV UR4, URZ ;  /* 0x000000ff00047c82 */ /* 0x000fe20008000000 */
[----:B0-----:R-:W-:Y:S01]  /*1550*/  LEA R32, P1, R12, R16, 0x1 ;  /* 0x000000100c207211 */ /* 0x001fe200078208ff */
[----:B------:R-:W-:Y:S01]  /*1560*/  IMAD R7, R27, 0x8, R10 ;  /* 0x000000081b077824 */ /* 0x000fe200078e020a */
[----:B------:R-:W-:-:S02]  /*1570*/  UMOV UR5, URZ ;  /* 0x000000ff00057c82 */ /* 0x000fc40008000000 */
[----:B------:R-:W-:Y:S01]  /*1580*/  LEA.HI.X.SX32 R33, R12, R18, 0x1, P1 ;  /* 0x000000120c217211 */ /* 0x000fe200008f0eff */
[----:B------:R-:W-:Y:S01]  /*1590*/  IMAD R11, R24, 0x8, R7 ;  /* 0x00000008180b7824 */ /* 0x000fe200078e0207 */
[----:B--2---:R-:W-:-:S03]  /*15a0*/  LEA R34, P1, R14, R16, 0x1 ;  /* 0x000000100e227211 */ /* 0x004fc600078208ff */
[----:B------:R0:W-:Y:S01]  /*15b0*/  STL.64 [R1+0x120], R32 ;  /* 0x0001202001007387 */ /* 0x0001e20000100a00 */
[----:B------:R-:W-:-:S03]  /*15c0*/  LEA.HI.X.SX32 R35, R14, R18, 0x1, P1 ;  /* 0x000000120e237211 */ /* 0x000fc600008f0eff */
[----:B------:R2:W-:Y:S04]  /*15d0*/  STL.64 [R1+0x118], R36 ;  /* 0x0001182401007387 */ /* 0x0005e80000100a00 */
[----:B------:R3:W-:Y:S01]  /*15e0*/  STL.64 [R1+0x110], R34 ;  /* 0x0001102201007387 */ /* 0x0007e20000100a00 */
[----:B0-----:R-:W-:-:S04]  /*15f0*/  LEA R32, P2, R8, R16, 0x1 ;  /* 0x0000001008207211 */ /* 0x001fc800078408ff */
[----:B------:R-:W-:Y:S02]  /*1600*/  LEA.HI.X.SX32 R33, R8, R18, 0x1, P2 ;  /* 0x0000001208217211 */ /* 0x000fe400010f0eff */
[----:B------:R-:W-:Y:S02]  /*1610*/  LEA R8, R26, R11, 0x3 ;  /* 0x0000000b1a087211 */ /* 0x000fe400078e18ff */
[-C--:B--2---:R-:W-:Y:S01]  /*1620*/  LEA R36, P0, R9, R16.reuse, 0x1 ;  /* 0x0000001009247211 */ /* 0x084fe200078008ff */
[----:B------:R0:W-:Y:S01]  /*1630*/  STL.64 [R1+0x108], R32 ;  /* 0x0001082001007387 */ /* 0x0001e20000100a00 */
[C---:B---3--:R-:W-:Y:S01]  /*1640*/  LEA R34, P1, R10.reuse, R16, 0x1 ;  /* 0x000000100a227211 */ /* 0x048fe200078208ff */
[----:B------:R-:W-:Y:S01]  /*1650*/  IMAD R12, R29, 0x8, R8 ;  /* 0x000000081d0c7824 */ /* 0x000fe200078e0208 */
[-C--:B------:R-:W-:Y:S02]  /*1660*/  LEA.HI.X.SX32 R37, R9, R18.reuse, 0x1, P0 ;  /* 0x0000001209257211 */ /* 0x080fe400000f0eff */
[----:B------:R-:W-:-:S03]  /*1670*/  LEA.HI.X.SX32 R35, R10, R18, 0x1, P1 ;  /* 0x000000120a237211 */ /* 0x000fc600008f0eff */
[----:B------:R2:W-:Y:S01]  /*1680*/  STL.64 [R1+0x100], R36 ;  /* 0x0001002401007387 */ /* 0x0005e20000100a00 */
[----:B0-----:R-:W-:-:S03]  /*1690*/  LEA R32, P2, R7, R16, 0x1 ;  /* 0x0000001007207211 */ /* 0x001fc600078408ff */
[----:B------:R0:W-:Y:S01]  /*16a0*/  STL.64 [R1+0xf8], R34 ;  /* 0x0000f82201007387 */ /* 0x0001e20000100a00 */
[----:B------:R-:W-:Y:S01]  /*16b0*/  LEA.HI.X.SX32 R33, R7, R18, 0x1, P2 ;  /* 0x0000001207217211 */ /* 0x000fe200010f0eff */
[----:B------:R-:W-:Y:S01]  /*16c0*/  IMAD R7, R31, 0x8, R12 ;  /* 0x000000081f077824 */ /* 0x000fe200078e020c */
[CC--:B------:R-:W-:Y:S02]  /*16d0*/  LEA R28, P2, R12.reuse, R16.reuse, 0x1 ;  /* 0x000000100c1c7211 */ /* 0x0c0fe400078408ff */
[----:B--2---:R-:W-:Y:S01]  /*16e0*/  CS2R R36, SRZ ;  /* 0x0000000000247805 */ /* 0x004fe2000001ff00 */
[----:B------:R2:W-:Y:S01]  /*16f0*/  STL.64 [R1+0xf0], R32 ;  /* 0x0000f02001007387 */ /* 0x0005e20000100a00 */
[----:B------:R-:W-:Y:S02]  /*1700*/  LEA R26, P3, R7, R16, 0x1 ;  /* 0x00000010071a7211 */ /* 0x000fe400078608ff */
[----:B------:R-:W-:Y:S02]  /*1710*/  LEA.HI.X.SX32 R29, R12, R18, 0x1, P2 ;  /* 0x000000120c1d7211 */ /* 0x000fe400010f0eff */
[----:B0-----:R-:W-:-:S02]  /*1720*/  LEA R34, P0, R11, R16, 0x1 ;  /* 0x000000100b227211 */ /* 0x001fc400078008ff */
[-C--:B------:R-:W-:Y:S01]  /*1730*/  LEA.HI.X.SX32 R27, R7, R18.reuse, 0x1, P3 ;  /* 0x00000012071b7211 */ /* 0x080fe200018f0eff */
[----:B------:R-:W-:Y:S01]  /*1740*/  IMAD R7, R6, 0x4, R25 ;  /* 0x0000000406077824 */ /* 0x000fe200078e0219 */
[----:B------:R-:W-:Y:S02]  /*1750*/  LEA.HI.X.SX32 R35, R11, R18, 0x1, P0 ;  /* 0x000000120b237211 */ /* 0x000fe400000f0eff */
[----:B------:R-:W-:Y:S02]  /*1760*/  LEA R10, P2, R19, R2, 0x1 ;  /* 0x00000002130a7211 */ /* 0x000fe400078408ff */
[C---:B--2---:R-:W-:Y:S01]  /*1770*/  LEA R32, P1, R8.reuse, R16, 0x1 ;  /* 0x0000001008207211 */ /* 0x044fe200078208ff */
[----:B------:R-:W-:Y:S01]  /*1780*/  STL.64 [R1+0xe8], R34 ;  /* 0x0000e82201007387 */ /* 0x000fe20000100a00 */
[----:B------:R-:W-:Y:S02]  /*1790*/  LEA R30, P0, R15, R2, 0x1 ;  /* 0x000000020f1e7211 */ /* 0x000fe400078008ff */
[----:B------:R-:W-:-:S02]  /*17a0*/  LEA.HI.X.SX32 R33, R8, R18, 0x1, P1 ;  /* 0x0000001208217211 */ /* 0x000fc400008f0eff */
[-C--:B------:R-:W-:Y:S02]  /*17b0*/  LEA R12, P1, R17, R2.reuse, 0x1 ;  /* 0x00000002110c7211 */ /* 0x080fe400078208ff */
[-C--:B------:R-:W-:Y:S01]  /*17c0*/  LEA.HI.X.SX32 R11, R19, R3.reuse, 0x1, P2 ;  /* 0x00000003130b7211 */ /* 0x080fe200010f0eff */
[----:B------:R-:W-:Y:S01]  /*17d0*/  STL.64 [R1+0xe0], R32 ;  /* 0x0000e02001007387 */ /* 0x000fe20000100a00 */
[-C--:B------:R-:W-:Y:S02]  /*17e0*/  LEA.HI.X.SX32 R31, R15, R3.reuse, 0x1, P0 ;  /* 0x000000030f1f7211 */ /* 0x080fe400000f0eff */
[-C--:B------:R-:W-:Y:S01]  /*17f0*/  LEA.HI.X.SX32 R13, R17, R3.reuse, 0x1, P1 ;  /* 0x00000003110d7211 */ /* 0x080fe200008f0eff */
[----:B------:R0:W-:Y:S01]  /*1800*/  STL.64 [R1+0xd8], R28 ;  /* 0x0000d81c01007387 */ /* 0x0001e20000100a00 */
[-C--:B------:R-:W-:Y:S02]  /*1810*/  LEA R14, P2, R25, R2.reuse, 0x1 ;  /* 0x00000002190e7211 */ /* 0x080fe400078408ff */
[----:B------:R-:W-:Y:S01]  /*1820*/  LEA R16, P1, R23, R2, 0x1 ;  /* 0x0000000217107211 */ /* 0x000fe200078208ff */
[----:B------:R2:W-:Y:S01]  /*1830*/  STL.64 [R1+0xd0], R26 ;  /* 0x0000d01a01007387 */ /* 0x0005e20000100a00 */
[----:B------:R-:W-:-:S02]  /*1840*/  LEA.HI.X.SX32 R15, R25, R3, 0x1, P2 ;  /* 0x00000003190f7211 */ /* 0x000fc400010f0eff */
[----:B------:R-:W-:Y:S01]  /*1850*/  LEA.HI.X.SX32 R17, R23, R3, 0x1, P1 ;  /* 0x0000000317117211 */ /* 0x000fe200008f0eff */
[----:B------:R-:W-:Y:S01]  /*1860*/  STL.64 [R1+0xb8], R10 ;  /* 0x0000b80a01007387 */ /* 0x000fe20000100a00 */
[----:B0-----:R-:W-:-:S03]  /*1870*/  IMAD R29, R5, 0x110, RZ ;  /* 0x00000110051d7824 */ /* 0x001fc600078e02ff */
[----:B------:R0:W-:Y:S01]  /*1880*/  STL.64 [R1+0xc8], R30 ;  /* 0x0000c81e01007387 */ /* 0x0001e20000100a00 */
[----:B--2---:R-:W-:Y:S01]  /*1890*/  IMAD R27, R5, 0x90, RZ ;  /* 0x00000090051b7824 */ /* 0x004fe200078e02ff */
[C---:B------:R-:W-:Y:S02]  /*18a0*/  LEA R5, R6.reuse, R7, 0x2 ;  /* 0x0000000706057211 */ /* 0x040fe400078e10ff */
[----:B------:R2:W-:Y:S02]  /*18b0*/  STL.64 [R1+0xc0], R12 ;  /* 0x0000c00c01007387 */ /* 0x0005e40000100a00 */
[-C--:B------:R-:W-:Y:S01]  /*18c0*/  LEA R20, P1, R5, R2.reuse, 0x1 ;  /* 0x0000000205147211 */ /* 0x080fe200078208ff */
[C---:B------:R-:W-:Y:S01]  /*18d0*/  IMAD R9, R6.reuse, 0x4, R5 ;  /* 0x0000000406097824 */ /* 0x040fe200078e0205 */
[----:B------:R3:W-:Y:S01]  /*18e0*/  STL.64 [R1+0xa0], R14 ;  /* 0x0000a00e01007387 */ /* 0x0007e20000100a00 */
[-C--:B0-----:R-:W-:Y:S02]  /*18f0*/  LEA R30, P0, R21, R2.reuse, 0x1 ;  /* 0x00000002151e7211 */ /* 0x081fe400078008ff */
[----:B------:R-:W-:Y:S01]  /*1900*/  IMAD R11, R6, 0x4, R9 ;  /* 0x00000004060b7824 */ /* 0x000fe200078e0209 */
[----:B------:R-:W-:-:S02]  /*1910*/  LEA R18, P2, R9, R2, 0x1 ;  /* 0x0000000209127211 */ /* 0x000fc400078408ff */
[-C--:B------:R-:W-:Y:S01]  /*1920*/  LEA.HI.X.SX32 R31, R21, R3.reuse, 0x1, P0 ;  /* 0x00000003151f7211 */ /* 0x080fe200000f0eff */
[C---:B--2---:R-:W-:Y:S01]  /*1930*/  IMAD R13, R6.reuse, 0x4, R11 ;  /* 0x00000004060d7824 */ /* 0x044fe200078e020b */
[----:B------:R-:W-:Y:S02]  /*1940*/  LEA R22, P0, R7, R2, 0x1 ;  /* 0x0000000207167211 */ /* 0x000fe400078008ff */
[----:B------:R-:W-:Y:S01]  /*1950*/  LEA.HI.X.SX32 R21, R5, R3, 0x1, P1 ;  /* 0x0000000305157211 */ /* 0x000fe200008f0eff */
[----:B------:R-:W-:Y:S01]  /*1960*/  STL.64 [R1+0xb0], R30 ;  /* 0x0000b01e01007387 */ /* 0x000fe20000100a00 */
[----:B---3--:R-:W-:Y:S02]  /*1970*/  LEA R15, R6, R13, 0x2 ;  /* 0x0000000d060f7211 */ /* 0x008fe400078e10ff */
[-C--:B------:R-:W-:Y:S01]  /*1980*/  LEA.HI.X.SX32 R23, R7, R3.reuse, 0x1, P0 ;  /* 0x0000000307177211 */ /* 0x080fe200000f0eff */
[----:B------:R0:W-:Y:S01]  /*1990*/  STL.64 [R1+0xa8], R16 ;  /* 0x0000a81001007387 */ /* 0x0001e20000100a00 */
[----:B------:R-:W-:-:S03]  /*19a0*/  LEA.HI.X.SX32 R19, R9, R3, 0x1, P2 ;  /* 0x0000000309137211 */ /* 0x000fc600010f0eff */
[----:B------:R2:W-:Y:S04]  /*19b0*/  STL.64 [R1+0x98], R22 ;  /* 0x0000981601007387 */ /* 0x0005e80000100a00 */
[----:B------:R3:W-:Y:S01]  /*19c0*/  STL.64 [R1+0x90], R20 ;  /* 0x0000901401007387 */ /* 0x0007e20000100a00 */
[----:B0-----:R-:W-:-:S03]  /*19d0*/  IMAD R17, R6, 0x4, R15 ;  /* 0x0000000406117824 */ /* 0x001fc600078e020f */
[----:B------:R0:W-:Y:S01]  /*19e0*/  STL.64 [R1+0x88], R18 ;  /* 0x0000881201007387 */ /* 0x0001e20000100a00 */
[----:B------:R-:W-:Y:S01]  /*19f0*/  IMAD R5, R6, 0x4, R17 ;  /* 0x0000000406057824 */ /* 0x000fe200078e0211 */
[----:B--2---:R-:W-:-:S03]  /*1a00*/  LEA R22, P0, R11, R2, 0x1 ;  /* 0x000000020b167211 */ /* 0x004fc600078008ff */
[C---:B------:R-:W-:Y:S01]  /*1a10*/  IMAD R7, R6.reuse, 0x4, R5 ;  /* 0x0000000406077824 */ /* 0x040fe200078e0205 */
[----:B------:R-:W-:Y:S02]  /*1a20*/  LEA.HI.X.SX32 R23, R11, R3, 0x1, P0 ;  /* 0x000000030b177211 */ /* 0x000fe400000f0eff */
[-C--:B---3--:R-:W-:Y:S02]  /*1a30*/  LEA R20, P1, R13, R2.reuse, 0x1 ;  /* 0x000000020d147211 */ /* 0x088fe400078208ff */
[C---:B0-----:R-:W-:Y:S01]  /*1a40*/  LEA R18, P2, R15.reuse, R2, 0x1 ;  /* 0x000000020f127211 */ /* 0x041fe200078408ff */
[----:B------:R-:W-:Y:S01]  /*1a50*/  STL.64 [R1+0x80], R22 ;  /* 0x0000801601007387 */ /* 0x000fe20000100a00 */
[----:B------:R-:W-:Y:S02]  /*1a60*/  LEA R6, R6, R7, 0x2 ;  /* 0x0000000706067211 */ /* 0x000fe400078e10ff */
[-C--:B------:R-:W-:Y:S02]  /*1a70*/  LEA.HI.X.SX32 R19, R15, R3.reuse, 0x1, P2 ;  /* 0x000000030f137211 */ /* 0x080fe400010f0eff */
[----:B------:R-:W-:-:S02]  /*1a80*/  LEA.HI.X.SX32 R21, R13, R3, 0x1, P1 ;  /* 0x000000030d157211 */ /* 0x000fc400008f0eff */
[-C--:B------:R-:W-:Y:S01]  /*1a90*/  LEA R12, P1, R5, R2.reuse, 0x1 ;  /* 0x00000002050c7211 */ /* 0x080fe200078208ff */
[----:B------:R0:W-:Y:S01]  /*1aa0*/  STL.64 [R1+0x70], R18 ;  /* 0x0000701201007387 */ /* 0x0001e20000100a00 */
[-C--:B------:R-:W-:Y:S02]  /*1ab0*/  LEA R10, P2, R7, R2.reuse, 0x1 ;  /* 0x00000002070a7211 */ /* 0x080fe400078408ff */
[CC--:B------:R-:W-:Y:S01]  /*1ac0*/  LEA R8, P3, R6.reuse, R2.reuse, 0x1 ;  /* 0x0000000206087211 */ /* 0x0c0fe200078608ff */
[----:B------:R-:W-:Y:S01]  /*1ad0*/  STL.64 [R1+0x78], R20 ;  /* 0x0000781401007387 */ /* 0x000fe20000100a00 */
[-C--:B------:R-:W-:Y:S01]  /*1ae0*/  LEA.HI.X.SX32 R13, R5, R3.reuse, 0x1, P1 ;  /* 0x00000003050d7211 */ /* 0x080fe200008f0eff */
[----:B------:R-:W-:Y:S01]  /*1af0*/  IMAD.MOV.U32 R5, RZ, RZ, -0x800000 ;  /* 0xff800000ff057424 */ /* 0x000fe200078e00ff */
[-C--:B------:R-:W-:Y:S02]  /*1b00*/  LEA.HI.X.SX32 R11, R7, R3.reuse, 0x1, P2 ;  /* 0x00000003070b7211 */ /* 0x080fe400010f0eff */
[----:B------:R-:W-:Y:S01]  /*1b10*/  LEA.HI.X.SX32 R9, R6, R3, 0x1, P3 ;  /* 0x0000000306097211 */ /* 0x000fe200018f0eff */
[----:B------:R-:W-:Y:S01]  /*1b20*/  IMAD.MOV.U32 R6, RZ, RZ, -0x800000 ;  /* 0xff800000ff067424 */ /* 0x000fe200078e00ff */
[----:B0-----:R-:W-:-:S02]  /*1b30*/  LEA R18, P0, R17, R2, 0x1 ;  /* 0x0000000211127211 */ /* 0x001fc400078008ff */
[--C-:B------:R-:W-:Y:S02]  /*1b40*/  LOP3.LUT R2, R27, 0x30, R4.reuse, 0x78, !PT ;  /* 0x000000301b027812 */ /* 0x100fe400078e7804 */
[----:B------:R-:W-:Y:S02]  /*1b50*/  LEA.HI.X.SX32 R19, R17, R3, 0x1, P0 ;  /* 0x0000000311137211 */ /* 0x000fe400000f0eff */
[----:B------:R-:W-:Y:S01]  /*1b60*/  LOP3.LUT R3, R29, 0x30, R4, 0x78, !PT ;  /* 0x000000301d037812 */ /* 0x000fe200078e7804 */
[----:B------:R-:W-:Y:S02]  /*1b70*/  IMAD.MOV.U32 R4, RZ, RZ, 0x3f800000 ;  /* 0x3f800000ff047424 */ /* 0x000fe400078e00ff */
[----:B------:R-:W-:Y:S04]  /*1b80*/  STL.64 [R1+0x68], R18 ;  /* 0x0000681201007387 */ /* 0x000fe80000100a00 */
[----:B------:R-:W-:Y:S04]  /*1b90*/  STL.64 [R1+0x60], R12 ;  /* 0x0000600c01007387 */ /* 0x000fe80000100a00 */
[----:B------:R-:W-:Y:S04]  /*1ba0*/  STL.64 [R1+0x58], R10 ;  /* 0x0000580a01007387 */ /* 0x000fe80000100a00 */
[----:B------:R-:W-:Y:S04]  /*1bb0*/  STL.64 [R1+0x50], R8 ;  /* 0x0000500801007387 */ /* 0x000fe80000100a00 */
[----:B------:R-:W-:Y:S04]  /*1bc0*/  STL [R1+0x4c], R4 ;  /* 0x00004c0401007387 */ /* 0x000fe80000100800 */
[----:B------:R0:W-:Y:S04]  /*1bd0*/  STL [R1+0x3c], R6 ;  /* 0x00003c0601007387 */ /* 0x0001e80000100800 */
[----:B------:R2:W-:Y:S04]  /*1be0*/  STL [R1+0x40], R5 ;  /* 0x0000400501007387 */ /* 0x0005e80000100800 */
[----:B------:R-:W-:Y:S01]  /*1bf0*/  STL [R1+0x10], RZ ;  /* 0x000010ff01007387 */ /* 0x000fe20000100800 */
[----:B0-----:R-:W-:-:S03]  /*1c00*/  LOP3.LUT R6, R2, 0x40, RZ, 0x3c, !PT ;  /* 0x0000004002067812 */ /* 0x001fc600078e3cff */
[----:B------:R0:W-:Y:S01]  /*1c10*/  STL [R1+0x48], R4 ;  /* 0x0000480401007387 */ /* 0x0001e20000100800 */
[----:B--2---:R-:W-:-:S03]  /*1c20*/  LOP3.LUT R5, R3, 0x40, RZ, 0x3c, !PT ;  /* 0x0000004003057812 */ /* 0x004fc600078e3cff */
[----:B------:R2:W-:Y:S04]  /*1c30*/  STL [R1+0x14], RZ ;  /* 0x000014ff01007387 */ /* 0x0005e80000100800 */
[----:B------:R2:W-:Y:S01]  /*1c40*/  STL [R1+0x18], RZ ;  /* 0x000018ff01007387 */ /* 0x0005e20000100800 */
[----:B0-----:R-:W-:-:S03]  /*1c50*/  LOP3.LUT R4, R125, 0x40, RZ, 0x3c, !PT ;  /* 0x000000407d047812 */ /* 0x001fc600078e3cff */
[----:B------:R2:W-:Y:S04]  /*1c60*/  STL [R1+0x1c], RZ ;  /* 0x00001cff01007387 */ /* 0x0005e80000100800 */
[----:B------:R2:W-:Y:S04]  /*1c70*/  STL [R1], RZ ;  /* 0x000000ff01007387 */ /* 0x0005e80000100800 */
[----:B------:R2:W-:Y:S04]  /*1c80*/  STL [R1+0x4], RZ ;  /* 0x000004ff01007387 */ /* 0x0005e80000100800 */
[----:B------:R2:W-:Y:S04]  /*1c90*/  STL [R1+0x8], RZ ;  /* 0x000008ff01007387 */ /* 0x0005e80000100800 */
[----:B------:R2:W-:Y:S04]  /*1ca0*/  STL [R1+0xc], RZ ;  /* 0x00000cff01007387 */ /* 0x0005e80000100800 */
[----:B-1----:R2:W-:Y:S02]  /*1cb0*/  STL [R1+0x150], R6 ;  /* 0x0001500601007387 */ /* 0x0025e40000100800 */
.L_x_1:
[----:B------:R-:W3:Y:S04]  /*1cc0*/  LDL.64 R12, [R1+0x138] ;  /* 0x00013800010c7983 */ /* 0x000ee80000100a00 */
[----:B------:R-:W4:Y:S04]  /*1cd0*/  LDL.64 R10, [R1+0x140] ;  /* 0x00014000010a7983 */ /* 0x000f280000100a00 */
[----:B--2---:R-:W2:Y:S04]  /*1ce0*/  LDL.64 R16, [R1+0x128] ;  /* 0x0001280001107983 */ /* 0x004ea80000100a00 */
[----:B------:R-:W2:Y:S04]  /*1cf0*/  LDL.64 R14, [R1+0x130] ;  /* 0x00013000010e7983 */ /* 0x000ea80000100a00 */
        /* <DEDUP_REMOVED lines=10> */
[----:B0-----:R-:W2:Y:S04]  /*1da0*/  LDL.64 R42, [R1+0xd8] ;  /* 0x0000d800012a7983 */ /* 0x001ea80000100a00 */
[----:B------:R-:W2:Y:S01]  /*1db0*/  LDL.64 R40, [R1+0xd0] ;  /* 0x0000d00001287983 */ /* 0x000ea20000100a00 */
[----:B------:R-:W-:-:S02]  /*1dc0*/  IMAD.U32 R8, RZ, RZ, UR4 ;  /* 0x00000004ff087e24 */ /* 0x000fc4000f8e00ff */
[----:B------:R-:W-:Y:S01]  /*1dd0*/  IMAD.U32 R6, RZ, RZ, UR4 ;  /* 0x00000004ff067e24 */ /* 0x000fe2000f8e00ff */
[----:B------:R-:W-:Y:S01]  /*1de0*/  MOV R4, UR4 ;  /* 0x0000000400047c02 */ /* 0x000fe20008000f00 */
[----:B------:R-:W-:Y:S04]  /*1df0*/  STL [R1+0x178], R58 ;  /* 0x0001783a01007387 */ /* 0x000fe80000100800 */
[----:B------:R0:W-:Y:S04]  /*1e00*/  STL [R1+0x174], R59 ;  /* 0x0001743b01007387 */ /* 0x0001e80000100800 */
[----:B------:R-:W-:Y:S04]  /*1e10*/  STL [R1+0x170], R76 ;  /* 0x0001704c01007387 */ /* 0x000fe80000100800 */
[----:B------:R-:W-:Y:S04]  /*1e20*/  STL [R1+0x16c], R77 ;  /* 0x00016c4d01007387 */ /* 0x000fe80000100800 */
[----:B------:R-:W-:Y:S04]  /*1e30*/  STL [R1+0x168], R78 ;  /* 0x0001684e01007387 */ /* 0x000fe80000100800 */
[----:B------:R-:W-:Y:S04]  /*1e40*/  STL [R1+0x164], R79 ;  /* 0x0001644f01007387 */ /* 0x000fe80000100800 */
[----:B0-----:R-:W2:Y:S04]  /*1e50*/  LDL R59, [R1+0x44] ;  /* 0x00004400013b7983 */ /* 0x001ea80000100800 */
[----:B------:R-:W2:Y:S01]  /*1e60*/  LDL R58, [R1+0x150] ;  /* 0x00015000013a7983 */ /* 0x000ea20000100800 */
[----:B---3--:R-:W-:Y:S01]  /*1e70*/  IMAD.WIDE R8, R8, 0x2, R12 ;  /* 0x0000000208087825 */ /* 0x008fe200078e020c */
[----:B------:R-:W-:-:S03]  /*1e80*/  MOV R12, UR4 ;  /* 0x00000004000c7c02 */ /* 0x000fc60008000f00 */
[----:B----4-:R-:W-:Y:S02]  /*1e90*/  IMAD.WIDE R6, R6, 0x2, R10 ;  /* 0x0000000206067825 */ /* 0x010fe400078e020a */
[----:B------:R-:W3:Y:S02]  /*1ea0*/  LDG.E.U16 R8, desc[UR14][R8.64] ;  /* 0x0000000e08087981 */ /* 0x000ee4000c1e1500 */
[----:B------:R-:W-:Y:S02]  /*1eb0*/  IMAD.U32 R10, RZ, RZ, UR4 ;  /* 0x00000004ff0a7e24 */ /* 0x000fe4000f8e00ff */
[----:B--2---:R-:W-:Y:S01]  /*1ec0*/  IMAD.WIDE R12, R12, 0x2, R16 ;  /* 0x000000020c0c7825 */ /* 0x004fe200078e0210 */
[----:B------:R-:W2:Y:S03]  /*1ed0*/  LDG.E.U16 R6, desc[UR14][R6.64] ;  /* 0x0000000e06067981 */ /* 0x000ea6000c1e1500 */
[----:B------:R-:W-:-:S02]  /*1ee0*/  IMAD.U32 R16, RZ, RZ, UR4 ;  /* 0x00000004ff107e24 */ /* 0x000fc4000f8e00ff */
[----:B------:R-:W-:Y:S01]  /*1ef0*/  IMAD.WIDE R10, R10, 0x2, R14 ;  /* 0x000000020a0a7825 */ /* 0x000fe200078e020e */
[----:B------:R-:W4:Y:S03]  /*1f00*/  LDG.E.U16 R12, desc[UR14][R12.64] ;  /* 0x0000000e0c0c7981 */ /* 0x000f26000c1e1500 */
[----:B------:R-:W-:Y:S02]  /*1f10*/  IMAD.U32 R14, RZ, RZ, UR4 ;  /* 0x00000004ff0e7e24 */ /* 0x000fe4000f8e00ff */
[----:B------:R-:W-:Y:S01]  /*1f20*/  IMAD.WIDE R16, R16, 0x2, R20 ;  /* 0x0000000210107825 */ /* 0x000fe200078e0214 */
[----:B------:R-:W-:Y:S01]  /*1f30*/  MOV R20, UR4 ;  /* 0x0000000400147c02 */ /* 0x000fe20008000f00 */
[----:B------:R-:W4:Y:S02]  /*1f40*/  LDG.E.U16 R10, desc[UR14][R10.64] ;  /* 0x0000000e0a0a7981 */ /* 0x000f24000c1e1500 */
[----:B------:R-:W-:-:S02]  /*1f50*/  IMAD.WIDE R14, R14, 0x2, R18 ;  /* 0x000000020e0e7825 */ /* 0x000fc400078e0212 */
[----:B------:R-:W4:Y:S02]  /*1f60*/  LDG.E.U16 R16, desc[UR14][R16.64] ;  /* 0x0000000e10107981 */ /* 0x000f24000c1e1500 */
[----:B------:R-:W-:Y:S02]  /*1f70*/  IMAD.U32 R18, RZ, RZ, UR4 ;  /* 0x00000004ff127e24 */ /* 0x000fe4000f8e00ff */
[----:B------:R-:W-:Y:S01]  /*1f80*/  IMAD.WIDE R20, R20, 0x2, R24 ;  /* 0x0000000214147825 */ /* 0x000fe200078e0218 */
[----:B------:R-:W4:Y:S03]  /*1f90*/  LDG.E.U16 R14, desc[UR14][R14.64] ;  /* 0x0000000e0e0e7981 */ /* 0x000f26000c1e1500 */
[----:B------:R-:W-:Y:S02]  /*1fa0*/  IMAD.WIDE R18, R18, 0x2, R22 ;  /* 0x0000000212127825 */ /* 0x000fe400078e0216 */
[----:B------:R-:W4:Y:S02]  /*1fb0*/  LDG.E.U16 R20, desc[UR14][R20.64] ;  /* 0x0000000e14147981 */ /* 0x000f24000c1e1500 */
[----:B------:R-:W-:-:S02]  /*1fc0*/  IMAD.U32 R24, RZ, RZ, UR4 ;  /* 0x00000004ff187e24 */ /* 0x000fc4000f8e00ff */
[----:B------:R-:W-:Y:S01]  /*1fd0*/  IMAD.U32 R22, RZ, RZ, UR4 ;  /* 0x00000004ff167e24 */ /* 0x000fe2000f8e00ff */
[----:B------:R-:W4:Y:S01]  /*1fe0*/  LDG.E.U16 R18, desc[UR14][R18.64] ;  /* 0x0000000e12127981 */ /* 0x000f22000c1e1500 */
[----:B------:R-:W-:Y:S01]  /*1ff0*/  IMAD.WIDE R24, R24, 0x2, R28 ;  /* 0x0000000218187825 */ /* 0x000fe200078e021c */
[----:B------:R-:W-:-:S03]  /*2000*/  MOV R28, UR4 ;  /* 0x00000004001c7c02 */ /* 0x000fc60008000f00 */
[----:B------:R-:W-:Y:S02]  /*2010*/  IMAD.WIDE R22, R22, 0x2, R26 ;  /* 0x0000000216167825 */ /* 0x000fe400078e021a */
[----:B------:R-:W4:Y:S02]  /*2020*/  LDG.E.U16 R24, desc[UR14][R24.64] ;  /* 0x0000000e18187981 */ /* 0x000f24000c1e1500 */
[----:B------:R-:W-:Y:S02]  /*2030*/  IMAD.U32 R26, RZ, RZ, UR4 ;  /* 0x00000004ff1a7e24 */ /* 0x000fe4000f8e00ff */
[----:B------:R-:W-:Y:S01]  /*2040*/  IMAD.WIDE R4, R4, 0x2, R34 ;  /* 0x0000000204047825 */ /* 0x000fe200078e0222 */
[----:B------:R-:W4:Y:S03]  /*2050*/  LDG.E.U16 R22, desc[UR14][R22.64] ;  /* 0x0000000e16167981 */ /* 0x000f26000c1e1500 */
[----:B------:R-:W-:-:S02]  /*2060*/  IMAD.WIDE R26, R26, 0x2, R30 ;  /* 0x000000021a1a7825 */ /* 0x000fc400078e021e */
[----:B------:R-:W4:Y:S02]  /*2070*/  LDG.E.U16 R4, desc[UR14][R4.64] ;  /* 0x0000000e04047981 */ /* 0x000f24000c1e1500 */
[----:B------:R-:W-:Y:S02]  /*2080*/  IMAD.WIDE R28, R28, 0x2, R32 ;  /* 0x000000021c1c7825 */ /* 0x000fe400078e0220 */
[----:B------:R-:W4:Y:S02]  /*2090*/  LDG.E.U16 R26, desc[UR14][R26.64] ;  /* 0x0000000e1a1a7981 */ /* 0x000f24000c1e1500 */
[----:B------:R-:W-:Y:S02]  /*20a0*/  IMAD.U32 R30, RZ, RZ, UR4 ;  /* 0x00000004ff1e7e24 */ /* 0x000fe4000f8e00ff */
[----:B------:R-:W-:Y:S01]  /*20b0*/  IMAD.U32 R32, RZ, RZ, UR4 ;  /* 0x00000004ff207e24 */ /* 0x000fe2000f8e00ff */
[----:B------:R-:W4:Y:S01]  /*20c0*/  LDG.E.U16 R28, desc[UR14][R28.64] ;  /* 0x0000000e1c1c7981 */ /* 0x000f22000c1e1500 */
[----:B------:R-:W-:-:S02]  /*20d0*/  IMAD.U32 R34, RZ, RZ, UR4 ;  /* 0x00000004ff227e24 */ /* 0x000fc4000f8e00ff */
[----:B------:R-:W-:-:S04]  /*20e0*/  IMAD.WIDE R30, R30, 0x2, R44 ;  /* 0x000000021e1e7825 */ /* 0x000fc800078e022c */
[----:B------:R-:W-:Y:S02]  /*20f0*/  IMAD.WIDE R32, R32, 0x2, R42 ;  /* 0x0000000220207825 */ /* 0x000fe400078e022a */
[----:B------:R-:W4:Y:S02]  /*2100*/  LDG.E.U16 R30, desc[UR14][R30.64] ;  /* 0x0000000e1e1e7981 */ /* 0x000f24000c1e1500 */
[----:B------:R-:W-:Y:S02]  /*2110*/  IMAD.WIDE R34, R34, 0x2, R40 ;  /* 0x0000000222227825 */ /* 0x000fe400078e0228 */
[----:B------:R-:W4:Y:S04]  /*2120*/  LDG.E.U16 R32, desc[UR14][R32.64] ;  /* 0x0000000e20207981 */ /* 0x000f28000c1e1500 */
[----:B------:R-:W4:Y:S01]  /*2130*/  LDG.E.U16 R34, desc[UR14][R34.64] ;  /* 0x0000000e22227981 */ /* 0x000f22000c1e1500 */
[----:B------:R-:W-:Y:S06]  /*2140*/  BAR.SYNC.DEFER_BLOCKING 0x0 ;  /* 0x0000000000007b1d */ /* 0x000fec0000010000 */
[----:B-----5:R-:W-:Y:S04]  /*2150*/  STL [R1+0x154], R124 ;  /* 0x0001547c01007387 */ /* 0x020fe80000100800 */
[----:B------:R-:W-:Y:S04]  /*2160*/  STL [R1+0x158], R2 ;  /* 0x0001580201007387 */ /* 0x000fe80000100800 */
[----:B---3--:R-:W-:Y:S04]  /*2170*/  STS.U16 [R124+UR8+0x8800], R8 ;  /* 0x008800087c007988 */ /* 0x008fe80008000408 */
[----:B--2---:R-:W-:Y:S04]  /*2180*/  STS.U16 [R124+UR8+0x8400], R6 ;  /* 0x008400067c007988 */ /* 0x004fe80008000408 */
[----:B----4-:R-:W-:Y:S04]  /*2190*/  STS.U16 [R124+UR8+0x9000], R12 ;  /* 0x0090000c7c007988 */ /* 0x010fe80008000408 */
        /* <DEDUP_REMOVED lines=12> */
[----:B------:R-:W-:Y:S01]  /*2260*/  STS.U16 [R124+UR8+0xbc00], R34 ;  /* 0x00bc00227c007988 */ /* 0x000fe20008000408 */
[----:B------:R-:W-:Y:S06]  /*2270*/  BAR.SYNC.DEFER_BLOCKING 0x0 ;  /* 0x0000000000007b1d */ /* 0x000fec0000010000 */
[----:B------:R-:W-:Y:S04]  /*2280*/  LDSM.16.MT88.4 R108, [R59] ;  /* 0x000000003b6c783b */ /* 0x000fe80000004200 */
[----:B------:R-:W0:Y:S04]  /*2290*/  LDSM.16.M88.4 R4, [R2+UR8+0x8000] ;  /* 0x008000080204783b */ /* 0x000e280008000200 */
[----:B------:R-:W1:Y:S04]  /*22a0*/  LDSM.16.MT88.4 R100, [R59+0x2000] ;  /* 0x002000003b64783b */ /* 0x000e680000004200 */
[----:B------:R-:W2:Y:S04]  /*22b0*/  LDSM.16.M88.4 R72, [R2+UR8+0x8800] ;  /* 0x008800080248783b */ /* 0x000ea80008000200 */
[----:B------:R-:W3:Y:S04]  /*22c0*/  LDSM.16.M88.4 R40, [R2+UR8+0x8400] ;  /* 0x008400080228783b */ /* 0x000ee80008000200 */
[----:B------:R-:W4:Y:S04]  /*22d0*/  LDSM.16.M88.4 R84, [R2+UR8+0x8c00] ;  /* 0x008c00080254783b */ /* 0x000f280008000200 */
[----:B------:R-:W1:Y:S04]  /*22e0*/  LDSM.16.M88.4 R80, [R2+UR8+0x9000] ;  /* 0x009000080250783b */ /* 0x000e680008000200 */
[----:B------:R-:W2:Y:S04]  /*22f0*/  LDSM.16.M88.4 R68, [R2+UR8+0x9400] ;  /* 0x009400080244783b */ /* 0x000ea80008000200 */
[----:B------:R-:W2:Y:S04]  /*2300*/  LDSM.16.M88.4 R96, [R2+UR8+0x9800] ;  /* 0x009800080260783b */ /* 0x000ea80008000200 */
[----:B------:R-:W3:Y:S04]  /*2310*/  LDSM.16.M88.4 R112, [R2+UR8+0x9c00] ;  /* 0x009c00080270783b */ /* 0x000ee80008000200 */
[----:B------:R-:W3:Y:S01]  /*2320*/  LDSM.16.M88.4 R32, [R2+UR8+0xa000] ;  /* 0x00a000080220783b */ /* 0x000ee20008000200 */
[----:B0-----:R-:W-:Y:S03]  /*2330*/  HMMA.16816.F32.BF16 R8, R108, R4, RZ ;  /* 0x000000046c08723c */ /* 0x001fe600000418ff */
[----:B------:R-:W0:Y:S04]  /*2340*/  LDSM.16.M88.4 R28, [R2+UR8+0xa400] ;  /* 0x00a40008021c783b */ /* 0x000e280008000200 */
[----:B------:R-:W0:Y:S04]  /*2350*/  LDSM.16.M88.4 R24, [R2+UR8+0xa800] ;  /* 0x00a800080218783b */ /* 0x000e280008000200 */
[----:B------:R-:W0:Y:S04]  /*2360*/  LDSM.16.M88.4 R20, [R2+UR8+0xac00] ;  /* 0x00ac00080214783b */ /* 0x000e280008000200 */
[----:B------:R-:W0:Y:S04]  /*2370*/  LDSM.16.M88.4 R16, [R2+UR8+0xb000] ;  /* 0x00b000080210783b */ /* 0x000e280008000200 */
[----:B------:R-:W0:Y:S01]  /*2380*/  LDSM.16.M88.4 R12, [R2+UR8+0xb400] ;  /* 0x00b40008020c783b */ /* 0x000e220008000200 */
[----:B-1----:R-:W-:Y:S03]  /*2390*/  HMMA.16816.F32.BF16 R48, R100, R6, R8 ;  /* 0x000000066430723c */ /* 0x002fe60000041808 */
[----:B------:R-:W1:Y:S05]  /*23a0*/  LDSM.16.M88.4 R8, [R2+UR8+0xb800] ;  /* 0x00b800080208783b */ /* 0x000e6a0008000200 */
[----:B--2---:R-:W-:Y:S11]  /*23b0*/  HMMA.16816.F32.BF16 R88, R108, R72, RZ ;  /* 0x000000486c58723c */ /* 0x004ff600000418ff */
[----:B------:R-:W-:Y:S01]  /*23c0*/  MOV R5, R48 ;  /* 0x0000003000057202 */ /* 0x000fe20000000f00 */
[----:B------:R-:W-:-:S03]  /*23d0*/  IMAD.MOV.U32 R4, RZ, RZ, R49 ;  /* 0x000000ffff047224 */ /* 0x000fc600078e0031 */
[----:B------:R-:W-:Y:S01]  /*23e0*/  MOV R72, R5 ;  /* 0x0000000500487202 */ /* 0x000fe20000000f00 */
[----:B------:R-:W-:Y:S02]  /*23f0*/  IMAD.MOV.U32 R73, RZ, RZ, R4 ;  /* 0x000000ffff497224 */ /* 0x000fe400078e0004 */
[----:B------:R2:W0:Y:S01]  /*2400*/  LDSM.16.M88.4 R4, [R2+UR8+0xbc00] ;  /* 0x00bc00080204783b */ /* 0x0004220008000200 */
[----:B------:R-:W-:Y:S01]  /*2410*/  IMAD.MOV.U32 R44, RZ, RZ, R50 ;  /* 0x000000ffff2c7224 */ /* 0x000fe200078e0032 */
[----:B---3--:R-:W-:Y:S01]  /*2420*/  HMMA.16816.F32.BF16 R104, R108, R40, RZ ;  /* 0x000000286c68723c */ /* 0x008fe200000418ff */
[----:B------:R-:W-:Y:S02]  /*2430*/  IMAD.MOV.U32 R124, RZ, RZ, R51 ;  /* 0x000000ffff7c7224 */ /* 0x000fe400078e0033 */
[----:B--2---:R-:W-:-:S05]  /*2440*/  IMAD.MOV.U32 R2, RZ, RZ, R44 ;  /* 0x000000ffff027224 */ /* 0x004fca00078e002c */
[C---:B----4-:R-:W-:Y:S08]  /*2450*/  HMMA.16816.F32.BF16 R92, R108.reuse, R84, RZ ;  /* 0x000000546c5c723c */ /* 0x050ff000000418ff */
[C---:B------:R-:W-:Y:S08]  /*2460*/  HMMA.16816.F32.BF16 R64, R108.reuse, R80, RZ ;  /* 0x000000506c40723c */ /* 0x040ff000000418ff */
[C---:B------:R-:W-:Y:S08]  /*2470*/  HMMA.16816.F32.BF16 R48, R108.reuse, R68, RZ ;  /* 0x000000446c30723c */ /* 0x040ff000000418ff */
[----:B------:R-:W-:Y:S08]  /*2480*/  HMMA.16816.F32.BF16 R44, R108, R96, RZ ;  /* 0x000000606c2c723c */ /* 0x000ff000000418ff */
[----:B------:R-:W-:Y:S08]  /*2490*/  HMMA.16816.F32.BF16 R76, R100, R42, R104 ;  /* 0x0000002a644c723c */ /* 0x000ff00000041868 */
[----:B------:R-:W-:Y:S01]  /*24a0*/  HMMA.16816.F32.BF16 R104, R108, R112, RZ ;  /* 0x000000706c68723c */ /* 0x000fe200000418ff */
[----:B------:R-:W-:Y:S01]  /*24b0*/  IMAD.MOV.U32 R112, RZ, RZ, R72 ;  /* 0x000000ffff707224 */ /* 0x000fe200078e0048 */
[----:B------:R-:W-:-:S06]  /*24c0*/  MOV R113, R73 ;  /* 0x0000004900717202 */ /* 0x000fcc0000000f00 */
[C---:B------:R-:W-:Y:S08]  /*24d0*/  HMMA.16816.F32.BF16 R120, R100.reuse, R74, R88 ;  /* 0x0000004a6478723c */ /* 0x040ff00000041858 */
[C---:B------:R-:W-:Y:S08]  /*24e0*/  HMMA.16816.F32.BF16 R40, R100.reuse, R86, R92 ;  /* 0x000000566428723c */ /* 0x040ff0000004185c */
[C---:B------:R-:W-:Y:S08]  /*24f0*/  HMMA.16816.F32.BF16 R80, R100.reuse, R82, R64 ;  /* 0x000000526450723c */ /* 0x040ff00000041840 */
[C---:B------:R-:W-:Y:S08]  /*2500*/  HMMA.16816.F32.BF16 R68, R100.reuse, R70, R48 ;  /* 0x000000466444723c */ /* 0x040ff00000041830 */
[----:B------:R-:W-:Y:S08]  /*2510*/  HMMA.16816.F32.BF16 R96, R100, R98, R44 ;  /* 0x000000626460723c */ /* 0x000ff0000004182c */
[C---:B------:R-:W-:Y:S08]  /*2520*/  HMMA.16816.F32.BF16 R72, R108.reuse, R32, RZ ;  /* 0x000000206c48723c */ /* 0x040ff000000418ff */
[C---:B0-----:R-:W-:Y:S08]  /*2530*/  HMMA.16816.F32.BF16 R92, R108.reuse, R28, RZ ;  /* 0x0000001c6c5c723c */ /* 0x041ff000000418ff */
[C---:B------:R-:W-:Y:S08]  /*2540*/  HMMA.16816.F32.BF16 R88, R108.reuse, R24, RZ ;  /* 0x000000186c58723c */ /* 0x040ff000000418ff */
[C---:B------:R-:W-:Y:S08]  /*2550*/  HMMA.16816.F32.BF16 R48, R108.reuse, R20, RZ ;  /* 0x000000146c30723c */ /* 0x040ff000000418ff */
[C---:B------:R-:W-:Y:S08]  /*2560*/  HMMA.16816.F32.BF16 R84, R108.reuse, R16, RZ ;  /* 0x000000106c54723c */ /* 0x040ff000000418ff */
[C---:B------:R-:W-:Y:S08]  /*2570*/  HMMA.16816.F32.BF16 R64, R108.reuse, R12, RZ ;  /* 0x0000000c6c40723c */ /* 0x040ff000000418ff */
[C---:B-1----:R-:W-:Y:S08]  /*2580*/  HMMA.16816.F32.BF16 R44, R108.reuse, R8, RZ ;  /* 0x000000086c2c723c */ /* 0x042ff000000418ff */
[----:B------:R-:W-:Y:S08]  /*2590*/  HMMA.16816.F32.BF16 R108, R108, R4, RZ ;  /* 0x000000046c6c723c */ /* 0x000ff000000418ff */
[C---:B------:R-:W-:Y:S01]  /*25a0*/  HMMA.16816.F32.BF16 R48, R100.reuse, R22, R48 ;  /* 0x000000166430723c */ /* 0x040fe20000041830 */
[----:B------:R-:W-:Y:S11]  /*25b0*/  LDSM.16.MT88.4 R20, [R59+0x4000] ;  /* 0x004000003b14783b */ /* 0x000ff60000004200 */
[C---:B------:R-:W-:Y:S01]  /*25c0*/  HMMA.16816.F32.BF16 R108, R100.reuse, R6, R108 ;  /* 0x00000006646c723c */ /* 0x040fe2000004186c */
[----:B------:R-:W0:Y:S07]  /*25d0*/  LDSM.16.M88.4 R4, [R58+UR8+0x8800] ;  /* 0x008800083a04783b */ /* 0x000e2e0008000200 */
[C---:B------:R-:W-:Y:S01]  /*25e0*/  HMMA.16816.F32.BF16 R88, R100.reuse, R26, R88 ;  /* 0x0000001a6458723c */ /* 0x040fe20000041858 */
[----:B------:R1:W-:Y:S02]  /*25f0*/  LDSM.16.MT88.4 R24, [R59+0x6000] ;  /* 0x006000003b18783b */ /* 0x0003e40000004200 */
[----:B-1----:R-:W1:Y:S05]  /*2600*/  S2R R59, SR_TID.X ;  /* 0x00000000003b7919 */ /* 0x002e6a0000002100 */
[C---:B------:R-:W-:Y:S01]  /*2610*/  HMMA.16816.F32.BF16 R64, R100.reuse, R14, R64 ;  /* 0x0000000e6440723c */ /* 0x040fe20000041840 */
[----:B------:R-:W2:Y:S07]  /*2620*/  LDSM.16.M88.4 R12, [R58+UR8+0x8000] ;  /* 0x008000083a0c783b */ /* 0x000eae0008000200 */
[C---:B------:R-:W-:Y:S01]  /*2630*/  HMMA.16816.F32.BF16 R44, R100.reuse, R10, R44 ;  /* 0x0000000a642c723c */ /* 0x040fe2000004182c */
[----:B------:R-:W3:Y:S07]  /*2640*/  LDSM.16.M88.4 R8, [R58+UR8+0x8400] ;  /* 0x008400083a08783b */ /* 0x000eee0008000200 */
[C---:B------:R-:W-:Y:S08]  /*2650*/  HMMA.16816.F32.BF16 R104, R100.reuse, R114, R104 ;  /* 0x000000726468723c */ /* 0x040ff00000041868 */
[C---:B------:R-:W-:Y:S08]  /*2660*/  HMMA.16816.F32.BF16 R72, R100.reuse, R34, R72 ;  /* 0x000000226448723c */ /* 0x040ff00000041848 */
[C---:B------:R-:W-:Y:S08]  /*2670*/  HMMA.16816.F32.BF16 R92, R100.reuse, R30, R92 ;  /* 0x0000001e645c723c */ /* 0x040ff0000004185c */
[----:B------:R-:W-:Y:S01]  /*2680*/  HMMA.16816.F32.BF16 R84, R100, R18, R84 ;  /* 0x000000126454723c */ /* 0x000fe20000041854 */
[----:B-1----:R-:W-:Y:S01]  /*2690*/  IMAD.SHL.U32 R59, R59, 0x2, RZ ;  /* 0x000000023b3b7824 */ /* 0x002fe200078e00ff */
[----:B------:R-:W1:Y:S06]  /*26a0*/  LDSM.16.M88.4 R16, [R58+UR8+0x9800] ;  /* 0x009800083a10783b */ /* 0x000e6c0008000200 */
[----:B0-----:R-:W-:Y:S01]  /*26b0*/  HMMA.16816.F32.BF16 R100, R20, R4, R120 ;  /* 0x000000041464723c */ /* 0x001fe20000041878 */
[----:B------:R-:W-:Y:S01]  /*26c0*/  IMAD.MOV.U32 R114, RZ, RZ, R2 ;  /* 0x000000ffff727224 */ /* 0x000fe200078e0002 */
[----:B------:R-:W-:Y:S01]  /*26d0*/  LOP3.LUT R59, R59, 0x6, RZ, 0xc0, !PT ;  /* 0x000000063b3b7812 */ /* 0x000fe200078ec0ff */
[----:B------:R-:W-:-:S03]  /*26e0*/  IMAD.MOV.U32 R115, RZ, RZ, R124 ;  /* 0x000000ffff737224 */ /* 0x000fc600078e007c */
[----:B------:R-:W-:-:S04]  /*26f0*/  IADD3 R4, PT, PT, R59, UR6, RZ ;  /* 0x000000063b047c10 */ /* 0x000fc8000fffe0ff */
[----:B--2---:R-:W-:Y:S01]  /*2700*/  HMMA.16816.F32.BF16 R28, R20, R12, R112 ;  /* 0x0000000c141c723c */ /* 0x004fe20000041870 */
[----:B------:R-:W-:Y:S02]  /*2710*/  LOP3.LUT R5, R4, 0x70, RZ, 0xfc, !PT ;  /* 0x0000007004057812 */ /* 0x000fe400078efcff */
[----:B------:R-:W-:Y:S02]  /*2720*/  LOP3.LUT R12, R0, 0x8, RZ, 0xfc, !PT ;  /* 0x00000008000c7812 */ /* 0x000fe400078efcff */
[----:B------:R-:W-:-:S05]  /*2730*/  ISETP.GT.U32.AND P3, PT, R5, R0, PT ;  /* 0x000000000500720c */ /* 0x000fca0003f64070 */
[----:B------:R-:W-:Y:S01]  /*2740*/  HMMA.16816.F32.BF16 R100, R24, R6, R100 ;  /* 0x000000061864723c */ /* 0x000fe20000041864 */
[----:B------:R-:W-:Y:S02]  /*2750*/  IADD3 R6, P0, PT, R59, UR6, RZ ;  /* 0x000000063b067c10 */ /* 0x000fe4000ff1e0ff */
[----:B------:R-:W-:Y:S02]  /*2760*/  LOP3.LUT R7, R4, 0x71, RZ, 0xfc, !PT ;  /* 0x0000007104077812 */ /* 0x000fe400078efcff */
[-C--:B------:R-:W-:Y:S01]  /*2770*/  ISETP.GT.U32.AND P1, PT, R5, R12.reuse, PT ;  /* 0x0000000c0500720c */ /* 0x080fe20003f24070 */
[----:B------:R-:W-:Y:S01]  /*2780*/  IMAD.X R5, RZ, RZ, UR7, P0 ;  /* 0x00000007ff057e24 */ /* 0x000fe200080e06ff */
[----:B------:R-:W-:Y:S01]  /*2790*/  ISETP.GT.U32.AND P0, PT, R7, R12, PT ;  /* 0x0000000c0700720c */ /* 0x000fe20003f04070 */
[----:B---3--:R-:W-:Y:S03]  /*27a0*/  HMMA.16816.F32.BF16 R32, R20, R8, R76 ;  /* 0x000000081420723c */ /* 0x008fe6000004184c */
[----:B------:R-:W-:-:S02]  /*27b0*/  ISETP.GT.U32.AND.EX P1, PT, R5, RZ, PT, P1 ;  /* 0x000000ff0500720c */ /* 0x000fc40003f24110 */
[----:B------:R-:W-:Y:S02]  /*27c0*/  ISETP.GT.U32.AND.EX P0, PT, R5, RZ, PT, P0 ;  /* 0x000000ff0500720c */ /* 0x000fe40003f04100 */
[----:B------:R-:W-:Y:S02]  /*27d0*/  ISETP.GT.U32.AND P2, PT, R7, R0, PT ;  /* 0x000000000700720c */ /* 0x000fe40003f44070 */
[----:B------:R-:W-:Y:S02]  /*27e0*/  SEL R7, RZ, 0x1fffe, !P1 ;  /* 0x0001fffeff077807 */ /* 0x000fe40004800000 */
[----:B------:R-:W-:Y:S02]  /*27f0*/  SEL R8, RZ, 0x1, !P0 ;  /* 0x00000001ff087807 */ /* 0x000fe40004000000 */
[C---:B------:R-:W-:Y:S02]  /*2800*/  ISETP.GT.U32.AND.EX P1, PT, R5.reuse, RZ, PT, P3 ;  /* 0x000000ff0500720c */ /* 0x040fe40003f24130 */
[----:B------:R-:W-:Y:S01]  /*2810*/  ISETP.GT.U32.AND.EX P0, PT, R5, RZ, PT, P2 ;  /* 0x000000ff0500720c */ /* 0x000fe20003f04120 */
[----:B------:R-:W-:Y:S01]  /*2820*/  IMAD.IADD R7, R8, 0x1, R7 ;  /* 0x0000000108077824 */ /* 0x000fe200078e0207 */
[----:B------:R-:W-:-:S02]  /*2830*/  SEL R8, RZ, 0x7fff8, !P1 ;  /* 0x0007fff8ff087807 */ /* 0x000fc40004800000 */
[----:B------:R-:W-:Y:S02]  /*2840*/  SEL R9, RZ, 0x4, !P0 ;  /* 0x00000004ff097807 */ /* 0x000fe40004000000 */
[----:B------:R-:W-:-:S04]  /*2850*/  LOP3.LUT R7, R7, 0x3, RZ, 0xc0, !PT ;  /* 0x0000000307077812 */ /* 0x000fc800078ec0ff */
[----:B------:R-:W-:Y:S02]  /*2860*/  IADD3 R59, PT, PT, R7, R8, R9 ;  /* 0x00000008073b7210 */ /* 0x000fe40007ffe009 */
[----:B------:R-:W-:-:S04]  /*2870*/  LOP3.LUT R7, R4, 0x79, RZ, 0xfc, !PT ;  /* 0x0000007904077812 */ /* 0x000fc800078efcff */
[C---:B------:R-:W-:Y:S02]  /*2880*/  ISETP.GT.U32.AND P2, PT, R7.reuse, R0, PT ;  /* 0x000000000700720c */ /* 0x040fe40003f44070 */
[----:B------:R-:W-:Y:S02]  /*2890*/  ISETP.GT.U32.AND P0, PT, R7, R12, PT ;  /* 0x0000000c0700720c */ /* 0x000fe40003f04070 */
[----:B------:R-:W-:-:S04]  /*28a0*/  LOP3.LUT R7, R4, 0x78, RZ, 0xfc, !PT ;  /* 0x0000007804077812 */ /* 0x000fc800078efcff */
[----:B------:R-:W-:Y:S01]  /*28b0*/  ISETP.GT.U32.AND P1, PT, R7, R12, PT ;  /* 0x0000000c0700720c */ /* 0x000fe20003f24070 */
[----:B-1----:R-:W-:Y:S01]  /*28c0*/  HMMA.16816.F32.BF16 R96, R20, R16, R96 ;  /* 0x000000101460723c */ /* 0x002fe20000041860 */
[C---:B------:R-:W-:Y:S02]  /*28d0*/  ISETP.GT.U32.AND.EX P0, PT, R5.reuse, RZ, PT, P0 ;  /* 0x000000ff0500720c */ /* 0x040fe40003f04100 */
[----:B------:R-:W-:Y:S02]  /*28e0*/  ISETP.GT.U32.AND.EX P1, PT, R5, RZ, PT, P1 ;  /* 0x000000ff0500720c */ /* 0x000fe40003f24110 */
[----:B------:R-:W-:Y:S02]  /*28f0*/  ISETP.GT.U32.AND P3, PT, R7, R0, PT ;  /* 0x000000000700720c */ /* 0x000fe40003f64070 */
[----:B------:R-:W-:Y:S02]  /*2900*/  SEL R7, RZ, 0x1fffe, !P1 ;  /* 0x0001fffeff077807 */ /* 0x000fe40004800000 */
[----:B------:R-:W-:-:S02]  /*2910*/  SEL R8, RZ, 0x1, !P0 ;  /* 0x00000001ff087807 */ /* 0x000fc40004000000 */
[C---:B------:R-:W-:Y:S02]  /*2920*/  ISETP.GT.U32.AND.EX P1, PT, R5.reuse, RZ, PT, P2 ;  /* 0x000000ff0500720c */ /* 0x040fe40003f24120 */
[----:B------:R-:W-:Y:S02]  /*2930*/  IADD3 R7, PT, PT, R8, R7, RZ ;  /* 0x0000000708077210 */ /* 0x000fe40007ffe0ff */
[----:B------:R-:W-:Y:S02]  /*2940*/  ISETP.GT.U32.AND.EX P2, PT, R5, RZ, PT, P3 ;  /* 0x000000ff0500720c */ /* 0x000fe40003f44130 */
[----:B------:R-:W-:Y:S02]  /*2950*/  LOP3.LUT R7, R7, 0x3, RZ, 0xc0, !PT ;  /* 0x0000000307077812 */ /* 0x000fe400078ec0ff */
[----:B------:R-:W-:Y:S02]  /*2960*/  SEL R8, RZ, 0x4, !P1 ;  /* 0x00000004ff087807 */ /* 0x000fe40004800000 */
[----:B------:R-:W-:Y:S01]  /*2970*/  SEL R9, RZ, 0x7fff8, !P2 ;  /* 0x0007fff8ff097807 */ /* 0x000fe20005000000 */
[----:B------:R-:W-:-:S03]  /*2980*/  IMAD.MOV.U32 R17, RZ, RZ, R58 ;  /* 0x000000ffff117224 */ /* 0x000fc600078e003a */
[----:B------:R-:W-:Y:S02]  /*2990*/  IADD3 R58, PT, PT, R7, R9, R8 ;  /* 0x00000009073a7210 */ /* 0x000fe40007ffe008 */
[C---:B------:R-:W-:Y:S01]  /*29a0*/  LOP3.LUT R7, R4.reuse, 0x60, RZ, 0xfc, !PT ;  /* 0x0000006004077812 */ /* 0x040fe200078efcff */
[----:B------:R-:W-:Y:S03]  /*29b0*/  HMMA.16816.F32.BF16 R96, R24, R18, R96 ;  /* 0x000000121860723c */ /* 0x000fe60000041860 */
[C---:B------:R-:W-:Y:S02]  /*29c0*/  ISETP.GT.U32.AND P3, PT, R7.reuse, R0, PT ;  /* 0x000000000700720c */ /* 0x040fe40003f64070 */
[----:B------:R-:W-:Y:S02]  /*29d0*/  ISETP.GT.U32.AND P1, PT, R7, R12, PT ;  /* 0x0000000c0700720c */ /* 0x000fe40003f24070 */
[----:B------:R-:W-:-:S02]  /*29e0*/  LOP3.LUT R7, R4, 0x61, RZ, 0xfc, !PT ;  /* 0x0000006104077812 */ /* 0x000fc400078efcff */
[----:B------:R-:W-:Y:S02]  /*29f0*/  ISETP.GT.U32.AND.EX P3, PT, R5, RZ, PT, P3 ;  /* 0x000000ff0500720c */ /* 0x000fe40003f64130 */
[C---:B------:R-:W-:Y:S02]  /*2a00*/  ISETP.GT.U32.AND P2, PT, R7.reuse, R0, PT ;  /* 0x000000000700720c */ /* 0x040fe40003f44070 */
[----:B------:R-:W-:Y:S01]  /*2a10*/  ISETP.GT.U32.AND P6, PT, R7, R12, PT ;  /* 0x0000000c0700720c */ /* 0x000fe20003fc4070 */
[----:B------:R-:W-:Y:S01]  /*2a20*/  VIADD R7, R4, 0x30 ;  /* 0x0000003004077836 */ /* 0x000fe20000000000 */
[----:B------:R-:W-:Y:S01]  /*2a30*/  SEL R2, RZ, 0x7fff8, !P3 ;  /* 0x0007fff8ff027807 */ /* 0x000fe20005800000 */
[----:B------:R-:W-:Y:S01]  /*2a40*/  HMMA.16816.F32.BF16 R28, R24, R14, R28 ;  /* 0x0000000e181c723c */ /* 0x000fe2000004181c */
[----:B------:R-:W-:Y:S02]  /*2a50*/  IADD3 RZ, P3, PT, R6, 0x30, RZ ;  /* 0x0000003006ff7810 */ /* 0x000fe40007f7e0ff */
[----:B------:R-:W-:-:S05]  /*2a60*/  ISETP.GT.U32.AND P5, PT, R7, R0, PT ;  /* 0x000000000700720c */ /* 0x000fca0003fa4070 */
[----:B------:R-:W-:Y:S01]  /*2a70*/  HMMA.16816.F32.BF16 R32, R24, R10, R32 ;  /* 0x0000000a1820723c */ /* 0x000fe20000041820 */
[----:B------:R-:W-:Y:S01]  /*2a80*/  ISETP.GT.U32.AND P4, PT, R7, R12, PT ;  /* 0x0000000c0700720c */ /* 0x000fe20003f84070 */
[----:B------:R-:W-:Y:S01]  /*2a90*/  IMAD.X R8, RZ, RZ, R5, P3 ;  /* 0x000000ffff087224 */ /* 0x000fe200018e0605 */
[C---:B------:R-:W-:Y:S02]  /*2aa0*/  ISETP.GT.U32.AND.EX P1, PT, R5.reuse, RZ, PT, P1 ;  /* 0x000000ff0500720c */ /* 0x040fe40003f24110 */
[----:B------:R-:W-:Y:S02]  /*2ab0*/  LOP3.LUT R7, R4, 0x69, RZ, 0xfc, !PT ;  /* 0x0000006904077812 */ /* 0x000fe400078efcff */
[----:B------:R-:W-:Y:S01]  /*2ac0*/  ISETP.GT.U32.AND.EX P6, PT, R5, RZ, PT, P6 ;  /* 0x000000ff0500720c */ /* 0x000fe20003fc4160 */
[----:B------:R-:W-:Y:S01]  /*2ad0*/  FMUL R96, R96, UR10 ;  /* 0x0000000a60607c20 */ /* 0x000fe20008400000 */
[----:B------:R-:W-:Y:S02]  /*2ae0*/  SEL R16, RZ, 0x1fffe, !P1 ;  /* 0x0001fffeff107807 */ /* 0x000fe40004800000 */
[----:B------:R-:W-:-:S02]  /*2af0*/  ISETP.GT.U32.AND P1, PT, R7, R0, PT ;  /* 0x000000000700720c */ /* 0x000fc40003f24070 */
[----:B------:R-:W-:Y:S02]  /*2b00*/  ISETP.GT.U32.AND P3, PT, R7, R12, PT ;  /* 0x0000000c0700720c */ /* 0x000fe40003f64070 */
[----:B------:R-:W-:Y:S02]  /*2b10*/  ISETP.GT.U32.AND.EX P5, PT, R8, RZ, PT, P5 ;  /* 0x000000ff0800720c */ /* 0x000fe40003fa4150 */
[----:B------:R-:W-:Y:S02]  /*2b20*/  SEL R15, RZ, 0x1, !P6 ;  /* 0x00000001ff0f7807 */ /* 0x000fe40007000000 */
[----:B------:R-:W-:Y:S02]  /*2b30*/  IADD3 R7, P6, PT, R4, 0x8, RZ ;  /* 0x0000000804077810 */ /* 0x000fe40007fde0ff */
[----:B------:R-:W-:Y:S01]  /*2b40*/  FSEL R18, R96, -INF , !P5 ;  /* 0xff80000060127808 */ /* 0x000fe20006800000 */
[----:B------:R-:W-:Y:S01]  /*2b50*/  FMUL R98, R98, UR10 ;  /* 0x0000000a62627c20 */ /* 0x000fe20008400000 */
[----:B------:R-:W-:Y:S01]  /*2b60*/  ISETP.GT.U32.AND P5, PT, R7, R0, PT ;  /* 0x000000000700720c */ /* 0x000fe20003fa4070 */
[----:B------:R-:W-:Y:S01]  /*2b70*/  IMAD.X R7, RZ, RZ, R5, P6 ;  /* 0x000000ffff077224 */ /* 0x000fe200030e0605 */
[----:B------:R-:W-:-:S02]  /*2b80*/  ISETP.GT.U32.AND.EX P4, PT, R8, RZ, PT, P4 ;  /* 0x000000ff0800720c */ /* 0x000fc40003f84140 */
[-C--:B------:R-:W-:Y:S01]  /*2b90*/  ISETP.GT.U32.AND P6, PT, R4, R0.reuse, PT ;  /* 0x000000000400720c */ /* 0x080fe20003fc4070 */
[----:B------:R-:W-:Y:S01]  /*2ba0*/  FMUL R32, R32, UR10 ;  /* 0x0000000a20207c20 */ /* 0x000fe20008400000 */
[----:B------:R-:W-:Y:S01]  /*2bb0*/  FMUL R28, R28, UR10 ;  /* 0x0000000a1c1c7c20 */ /* 0x000fe20008400000 */
[----:B------:R-:W-:Y:S01]  /*2bc0*/  FMUL R34, R34, UR10 ;  /* 0x0000000a22227c20 */ /* 0x000fe20008400000 */
[----:B------:R-:W-:Y:S02]  /*2bd0*/  ISETP.GT.U32.AND.EX P5, PT, R7, RZ, PT, P5 ;  /* 0x000000ff0700720c */ /* 0x000fe40003fa4150 */
[----:B------:R-:W-:Y:S02]  /*2be0*/  ISETP.GT.U32.AND.EX P6, PT, R5, RZ, PT, P6 ;  /* 0x000000ff0500720c */ /* 0x000fe40003fc4160 */
[----:B------:R-:W-:Y:S02]  /*2bf0*/  FSEL R10, R98, -INF , !P4 ;  /* 0xff800000620a7808 */ /* 0x000fe40006000000 */
[----:B------:R-:W-:Y:S01]  /*2c00*/  ISETP.GE.U32.AND P4, PT, R4, R0, PT ;  /* 0x000000000400720c */ /* 0x000fe20003f86070 */
[----:B------:R-:W-:Y:S01]  /*2c10*/  FMUL R14, R29, UR10 ;  /* 0x0000000a1d0e7c20 */ /* 0x000fe20008400000 */
[----:B------:R-:W-:-:S02]  /*2c20*/  FSEL R98, R32, -INF , !P5 ;  /* 0xff80000020627808 */ /* 0x000fc40006800000 */
[----:B------:R-:W-:Y:S02]  /*2c30*/  FSEL R112, R28, -INF , !P6 ;  /* 0xff8000001c707808 */ /* 0x000fe40007000000 */
[----:B------:R-:W-:Y:S02]  /*2c40*/  FSEL R113, R34, -INF , !P6 ;  /* 0xff80000022717808 */ /* 0x000fe40007000000 */
[CC--:B------:R-:W-:Y:S02]  /*2c50*/  ISETP.GT.U32.AND P5, PT, R4.reuse, R12.reuse, PT ;  /* 0x0000000c0400720c */ /* 0x0c0fe40003fa4070 */
[----:B------:R-:W-:Y:S02]  /*2c60*/  ISETP.GE.U32.AND P6, PT, R4, R12, PT ;  /* 0x0000000c0400720c */ /* 0x000fe40003fc6070 */
[----:B------:R-:W-:Y:S01]  /*2c70*/  ISETP.GE.U32.AND.EX P4, PT, R5, RZ, PT, P4 ;  /* 0x000000ff0500720c */ /* 0x000fe20003f86140 */
[----:B------:R-:W-:Y:S01]  /*2c80*/  FMUL R30, R30, UR10 ;  /* 0x0000000a1e1e7c20 */ /* 0x000fe20008400000 */
[----:B------:R-:W-:Y:S01]  /*2c90*/  FMUL R13, R31, UR10 ;  /* 0x0000000a1f0d7c20 */ /* 0x000fe20008400000 */
[----:B------:R-:W-:-:S02]  /*2ca0*/  ISETP.GT.U32.AND.EX P5, PT, R5, RZ, PT, P5 ;  /* 0x000000ff0500720c */ /* 0x000fc40003fa4150 */
[----:B------:R-:W-:Y:S02]  /*2cb0*/  ISETP.GE.U32.AND.EX P6, PT, R5, RZ, PT, P6 ;  /* 0x000000ff0500720c */ /* 0x000fe40003fc6160 */
[----:B------:R-:W-:Y:S02]  /*2cc0*/  FSEL R14, R14, -INF , !P4 ;  /* 0xff8000000e0e7808 */ /* 0x000fe40006000000 */
[----:B------:R-:W-:Y:S02]  /*2cd0*/  IADD3 R7, P4, PT, R4, 0x9, RZ ;  /* 0x0000000904077810 */ /* 0x000fe40007f9e0ff */
[----:B------:R-:W-:Y:S02]  /*2ce0*/  LOP3.LUT R31, R0, 0x8, RZ, 0xfc, !PT ;  /* 0x00000008001f7812 */ /* 0x000fe400078efcff */
[----:B------:R-:W-:Y:S02]  /*2cf0*/  FSEL R96, R30, -INF , !P5 ;  /* 0xff8000001e607808 */ /* 0x000fe40006800000 */
[----:B------:R-:W-:-:S02]  /*2d00*/  FSEL R13, R13, -INF , !P6 ;  /* 0xff8000000d0d7808 */ /* 0x000fc40007000000 */
[CC--:B------:R-:W-:Y:S02]  /*2d10*/  ISETP.GT.U32.AND P5, PT, R7.reuse, R0.reuse, PT ;  /* 0x000000000700720c */ /* 0x0c0fe40003fa4070 */
[-C--:B------:R-:W-:Y:S02]  /*2d20*/  ISETP.GT.U32.AND P6, PT, R7, R31.reuse, PT ;  /* 0x0000001f0700720c */ /* 0x080fe40003fc4070 */
[----:B------:R-:W-:Y:S01]  /*2d30*/  LOP3.LUT R7, R4, 0x68, RZ, 0xfc, !PT ;  /* 0x0000006804077812 */ /* 0x000fe200078efcff */
[----:B------:R-:W-:Y:S01]  /*2d40*/  IMAD.X R8, RZ, RZ, R5, P4 ;  /* 0x000000ffff087224 */ /* 0x000fe200020e0605 */
[----:B------:R-:W-:Y:S02]  /*2d50*/  ISETP.GT.U32.AND.EX P2, PT, R5, RZ, PT, P2 ;  /* 0x000000ff0500720c */ /* 0x000fe40003f44120 */
[----:B------:R-:W-:Y:S02]  /*2d60*/  ISETP.GT.U32.AND P4, PT, R7, R31, PT ;  /* 0x0000001f0700720c */ /* 0x000fe40003f84070 */
[----:B------:R-:W-:Y:S01]  /*2d70*/  ISETP.GT.U32.AND.EX P1, PT, R5, RZ, PT, P1 ;  /* 0x000000ff0500720c */ /* 0x000fe20003f24110 */
[----:B------:R-:W-:Y:S01]  /*2d80*/  IMAD.MOV.U32 R29, RZ, RZ, R2 ;  /* 0x000000ffff1d7224 */ /* 0x000fe200078e0002 */
[----:B------:R-:W-:Y:S01]  /*2d90*/  SEL R121, RZ, 0x4, !P2 ;  /* 0x00000004ff797807 */ /* 0x000fe20005000000 */
[----:B------:R-:W-:Y:S01]  /*2da0*/  FMUL R33, R33, UR10 ;  /* 0x0000000a21217c20 */ /* 0x000fe20008400000 */
[----:B------:R-:W-:-:S02]  /*2db0*/  ISETP.GT.U32.AND P2, PT, R7, R0, PT ;  /* 0x000000000700720c */ /* 0x000fc40003f44070 */
[C---:B------:R-:W-:Y:S02]  /*2dc0*/  ISETP.GT.U32.AND.EX P3, PT, R5.reuse, RZ, PT, P3 ;  /* 0x000000ff0500720c */ /* 0x040fe40003f64130 */
[----:B------:R-:W-:Y:S02]  /*2dd0*/  ISETP.GT.U32.AND.EX P4, PT, R5, RZ, PT, P4 ;  /* 0x000000ff0500720c */ /* 0x000fe40003f84140 */
[----:B------:R-:W-:Y:S02]  /*2de0*/  SEL R2, RZ, 0x4, !P1 ;  /* 0x00000004ff027807 */ /* 0x000fe40004800000 */
[----:B------:R-:W-:Y:S02]  /*2df0*/  IADD3 R7, P1, PT, R4, 0x10, RZ ;  /* 0x0000001004077810 */ /* 0x000fe40007f3e0ff */
[----:B------:R-:W-:Y:S02]  /*2e00*/  ISETP.GT.U32.AND.EX P5, PT, R8, RZ, PT, P5 ;  /* 0x000000ff0800720c */ /* 0x000fe40003fa4150 */
[----:B------:R-:W-:-:S02]  /*2e10*/  SEL R120, RZ, 0x1, !P3 ;  /* 0x00000001ff787807 */ /* 0x000fc40005800000 */
[----:B------:R-:W-:Y:S02]  /*2e20*/  SEL R115, RZ, 0x1fffe, !P4 ;  /* 0x0001fffeff737807 */ /* 0x000fe40006000000 */
[C---:B------:R-:W-:Y:S02]  /*2e30*/  ISETP.GT.U32.AND P3, PT, R7.reuse, R0, PT ;  /* 0x000000000700720c */ /* 0x040fe40003f64070 */
[----:B------:R-:W-:Y:S02]  /*2e40*/  ISETP.GT.U32.AND P4, PT, R7, R31, PT ;  /* 0x0000001f0700720c */ /* 0x000fe40003f84070 */
[----:B------:R-:W-:Y:S02]  /*2e50*/  ISETP.GT.U32.AND.EX P6, PT, R8, RZ, PT, P6 ;  /* 0x000000ff0800720c */ /* 0x000fe40003fc4160 */
[----:B------:R-:W-:Y:S02]  /*2e60*/  FSEL R7, R33, -INF , !P5 ;  /* 0xff80000021077808 */ /* 0x000fe40006800000 */
[----:B------:R-:W-:Y:S01]  /*2e70*/  IADD3 R8, P5, PT, R4, 0x11, RZ ;  /* 0x0000001104087810 */ /* 0x000fe20007fbe0ff */
[----:B------:R-:W-:Y:S01]  /*2e80*/  IMAD.X R9, RZ, RZ, R5, P1 ;  /* 0x000000ffff097224 */ /* 0x000fe200008e0605 */
[----:B------:R-:W-:-:S02]  /*2e90*/  MOV R32, R10 ;  /* 0x0000000a00207202 */ /* 0x000fc40000000f00 */
[----:B------:R-:W-:Y:S02]  /*2ea0*/  IADD3.X R10, PT, PT, RZ, R5, RZ, P5, !PT ;  /* 0x00000005ff0a7210 */ /* 0x000fe40002ffe4ff */
[C---:B------:R-:W-:Y:S02]  /*2eb0*/  ISETP.GT.U32.AND P1, PT, R8.reuse, R0, PT ;  /* 0x000000000800720c */ /* 0x040fe40003f24070 */
[----:B------:R-:W-:Y:S02]  /*2ec0*/  ISETP.GT.U32.AND P5, PT, R8, R31, PT ;  /* 0x0000001f0800720c */ /* 0x000fe40003fa4070 */
[C---:B------:R-:W-:Y:S02]  /*2ed0*/  ISETP.GT.U32.AND.EX P3, PT, R9.reuse, RZ, PT, P3 ;  /* 0x000000ff0900720c */ /* 0x040fe40003f64130 */
[----:B------:R-:W-:Y:S02]  /*2ee0*/  ISETP.GT.U32.AND.EX P4, PT, R9, RZ, PT, P4 ;  /* 0x000000ff0900720c */ /* 0x000fe40003f84140 */
[----:B------:R-:W-:-:S02]  /*2ef0*/  ISETP.GT.U32.AND.EX P1, PT, R10, RZ, PT, P1 ;  /* 0x000000ff0a00720c */ /* 0x000fc40003f24110 */
[----:B------:R-:W-:Y:S02]  /*2f00*/  ISETP.GT.U32.AND.EX P5, PT, R10, RZ, PT, P5 ;  /* 0x000000ff0a00720c */ /* 0x000fe40003fa4150 */
[----:B------:R-:W0:Y:S01]  /*2f10*/  LDSM.16.M88.4 R8, [R17+UR8+0x8c00] ;  /* 0x008c00081108783b */ /* 0x000e220008000200 */
[----:B------:R-:W-:Y:S01]  /*2f20*/  FMUL R12, R35, UR10 ;  /* 0x0000000a230c7c20 */ /* 0x000fe20008400000 */
[----:B------:R-:W-:Y:S01]  /*2f30*/  FMUL R100, R100, UR10 ;  /* 0x0000000a64647c20 */ /* 0x000fe20008400000 */
[----:B------:R-:W-:Y:S01]  /*2f40*/  FMUL R102, R102, UR10 ;  /* 0x0000000a66667c20 */ /* 0x000fe20008400000 */
[----:B------:R-:W-:Y:S02]  /*2f50*/  FMUL R101, R101, UR10 ;  /* 0x0000000a65657c20 */ /* 0x000fe40008400000 */
[----:B------:R-:W-:Y:S02]  /*2f60*/  FSEL R12, R12, -INF , !P6 ;  /* 0xff8000000c0c7808 */ /* 0x000fe40007000000 */
[----:B------:R-:W-:-:S02]  /*2f70*/  FSEL R123, R100, -INF , !P3 ;  /* 0xff800000647b7808 */ /* 0x000fc40005800000 */
[----:B------:R-:W-:Y:S02]  /*2f80*/  FSEL R79, R102, -INF , !P4 ;  /* 0xff800000664f7808 */ /* 0x000fe40006000000 */
[----:B------:R-:W-:Y:S01]  /*2f90*/  FSEL R122, R101, -INF , !P1 ;  /* 0xff800000657a7808 */ /* 0x000fe20004800000 */
[----:B0-----:R-:W-:Y:S01]  /*2fa0*/  HMMA.16816.F32.BF16 R40, R20, R8, R40 ;  /* 0x000000081428723c */ /* 0x001fe20000041828 */
[----:B------:R-:W-:-:S04]  /*2fb0*/  IADD3 R8, P6, PT, R4, 0x18, RZ ;  /* 0x0000001804087810 */ /* 0x000fc80007fde0ff */
[C---:B------:R-:W-:Y:S02]  /*2fc0*/  ISETP.GT.U32.AND P3, PT, R8.reuse, R0, PT ;  /* 0x000000000800720c */ /* 0x040fe40003f64070 */
[----:B------:R-:W-:Y:S02]  /*2fd0*/  ISETP.GT.U32.AND P4, PT, R8, R31, PT ;  /* 0x0000001f0800720c */ /* 0x000fe40003f84070 */
[----:B------:R-:W-:Y:S01]  /*2fe0*/  IADD3 R8, P1, PT, R4, 0x19, RZ ;  /* 0x0000001904087810 */ /* 0x000fe20007f3e0ff */
[----:B------:R-:W-:-:S03]  /*2ff0*/  IMAD.X R9, RZ, RZ, R5, P6 ;  /* 0x000000ffff097224 */ /* 0x000fc600030e0605 */
[----:B------:R-:W-:-:S07]  /*3000*/  ISETP.GT.U32.AND P6, PT, R8, R0, PT ;  /* 0x000000000800720c */ /* 0x000fce0003fc4070 */
[----:B------:R-:W-:Y:S01]  /*3010*/  HMMA.16816.F32.BF16 R40, R24, R10, R40 ;  /* 0x0000000a1828723c */ /* 0x000fe20000041828 */
[----:B------:R-:W-:Y:S01]  /*3020*/  IMAD.X R10, RZ, RZ, R5, P1 ;  /* 0x000000ffff0a7224 */ /* 0x000fe200008e0605 */
[----:B------:R-:W-:Y:S02]  /*3030*/  ISETP.GT.U32.AND P1, PT, R8, R31, PT ;  /* 0x0000001f0800720c */ /* 0x000fe40003f24070 */
[C---:B------:R-:W-:Y:S02]  /*3040*/  ISETP.GT.U32.AND.EX P3, PT, R9.reuse, RZ, PT, P3 ;  /* 0x000000ff0900720c */ /* 0x040fe40003f64130 */
[----:B------:R-:W-:Y:S02]  /*3050*/  ISETP.GT.U32.AND.EX P4, PT, R9, RZ, PT, P4 ;  /* 0x000000ff0900720c */ /* 0x000fe40003f84140 */
[C---:B------:R-:W-:Y:S02]  /*3060*/  ISETP.GT.U32.AND.EX P6, PT, R10.reuse, RZ, PT, P6 ;  /* 0x000000ff0a00720c */ /* 0x040fe40003fc4160 */
[----:B------:R-:W-:-:S02]  /*3070*/  ISETP.GT.U32.AND.EX P1, PT, R10, RZ, PT, P1 ;  /* 0x000000ff0a00720c */ /* 0x000fc40003f24110 */
[----:B------:R-:W0:Y:S01]  /*3080*/  LDSM.16.M88.4 R8, [R17+UR8+0x9000] ;  /* 0x009000081108783b */ /* 0x000e220008000200 */
[----:B------:R-:W-:-:S05]  /*3090*/  FMUL R103, R103, UR10 ;  /* 0x0000000a67677c20 */ /* 0x000fca0008400000 */
[----:B------:R-:W-:Y:S01]  /*30a0*/  FSEL R114, R103, -INF , !P5 ;  /* 0xff80000067727808 */ /* 0x000fe20006800000 */
[----:B------:R-:W-:Y:S01]  /*30b0*/  FMUL R40, R40, UR10 ;  /* 0x0000000a28287c20 */ /* 0x000fe20008400000 */
[----:B------:R-:W-:Y:S01]  /*30c0*/  FMUL R42, R42, UR10 ;  /* 0x0000000a2a2a7c20 */ /* 0x000fe20008400000 */
[----:B------:R-:W-:-:S03]  /*30d0*/  FMUL R41, R41, UR10 ;  /* 0x0000000a29297c20 */ /* 0x000fc60008400000 */
[----:B------:R-:W-:Y:S02]  /*30e0*/  FSEL R100, R40, -INF , !P3 ;  /* 0xff80000028647808 */ /* 0x000fe40005800000 */
        /* <DEDUP_REMOVED lines=10> */
[----:B------:R-:W-:Y:S02]  /*3190*/  IADD3.X R10, PT, PT, RZ, R5, RZ, P6, !PT ;  /* 0x00000005ff0a7210 */ /* 0x000fe400037fe4ff */
[----:B------:R-:W-:Y:S02]  /*31a0*/  ISETP.GT.U32.AND P6, PT, R8, R31, PT ;  /* 0x0000001f0800720c */ /* 0x000fe40003fc4070 */
[C---:B------:R-:W-:Y:S02]  /*31b0*/  ISETP.GT.U32.AND.EX P3, PT, R9.reuse, RZ, PT, P3 ;  /* 0x000000ff0900720c */ /* 0x040fe40003f64130 */
[----:B------:R-:W-:Y:S02]  /*31c0*/  ISETP.GT.U32.AND.EX P4, PT, R9, RZ, PT, P4 ;  /* 0x000000ff0900720c */ /* 0x000fe40003f84140 */
[C---:B------:R-:W-:Y:S02]  /*31d0*/  ISETP.GT.U32.AND.EX P5, PT, R10.reuse, RZ, PT, P5 ;  /* 0x000000ff0a00720c */ /* 0x040fe40003fa4150 */
[----:B------:R-:W-:-:S02]  /*31e0*/  ISETP.GT.U32.AND.EX P6, PT, R10, RZ, PT, P6 ;  /* 0x000000ff0a00720c */ /* 0x000fc40003fc4160 */
[----:B------:R-:W0:Y:S01]  /*31f0*/  LDSM.16.M88.4 R8, [R17+UR8+0x9400] ;  /* 0x009400081108783b */ /* 0x000e220008000200 */
[----:B------:R-:W-:-:S05]  /*3200*/  FMUL R43, R43, UR10 ;  /* 0x0000000a2b2b7c20 */ /* 0x000fca0008400000 */
[----:B------:R-:W-:Y:S01]  /*3210*/  FMUL R80, R80, UR10 ;  /* 0x0000000a50507c20 */ /* 0x000fe20008400000 */
[----:B------:R-:W-:Y:S01]  /*3220*/  FMUL R82, R82, UR10 ;  /* 0x0000000a52527c20 */ /* 0x000fe20008400000 */
[----:B------:R-:W-:Y:S01]  /*3230*/  FMUL R81, R81, UR10 ;  /* 0x0000000a51517c20 */ /* 0x000fe20008400000 */
[----:B------:R-:W-:Y:S02]  /*3240*/  FSEL R101, R43, -INF , !P1 ;  /* 0xff8000002b657808 */ /* 0x000fe40004800000 */
[----:B------:R-:W-:Y:S01]  /*3250*/  FSEL R76, R80, -INF , !P3 ;  /* 0xff800000504c7808 */ /* 0x000fe20005800000 */
[----:B0-----:R-:W-:Y:S01]  /*3260*/  HMMA.16816.F32.BF16 R68, R20, R8, R68 ;  /* 0x000000081444723c */ /* 0x001fe20000041844 */
[----:B------:R-:W-:Y:S01]  /*3270*/  FSEL R19, R82, -INF , !P4 ;  /* 0xff80000052137808 */ /* 0x000fe20006000000 */
[----:B------:R-:W-:Y:S01]  /*3280*/  FMUL R83, R83, UR10 ;  /* 0x0000000a53537c20 */ /* 0x000fe20008400000 */
[C---:B------:R-:W-:Y:S02]  /*3290*/  IADD3 RZ, P1, PT, R6.reuse, 0x31, RZ ;  /* 0x0000003106ff7810 */ /* 0x040fe40007f3e0ff */
[----:B------:R-:W-:-:S02]  /*32a0*/  IADD3 RZ, P3, PT, R6, 0x38, RZ ;  /* 0x0000003806ff7810 */ /* 0x000fc40007f7e0ff */
[----:B------:R-:W-:Y:S02]  /*32b0*/  IADD3 RZ, P4, PT, R6, 0x39, RZ ;  /* 0x0000003906ff7810 */ /* 0x000fe40007f9e0ff */
[----:B------:R-:W-:-:S11]  /*32c0*/  FSEL R78, R81, -INF , !P5 ;  /* 0xff800000514e7808 */ /* 0x000fd60006800000 */
[----:B------:R-:W-:Y:S01]  /*32d0*/  HMMA.16816.F32.BF16 R68, R24, R10, R68 ;  /* 0x0000000a1844723c */ /* 0x000fe20000041844 */
[----:B------:R-:W-:Y:S02]  /*32e0*/  IADD3 R6, P5, PT, R4, 0x28, RZ ;  /* 0x0000002804067810 */ /* 0x000fe40007fbe0ff */
[----:B------:R-:W-:Y:S02]  /*32f0*/  FSEL R83, R83, -INF , !P6 ;  /* 0xff80000053537808 */ /* 0x000fe40007000000 */
[C---:B------:R-:W-:Y:S01]  /*3300*/  ISETP.GT.U32.AND P6, PT, R6.reuse, R0, PT ;  /* 0x000000000600720c */ /* 0x040fe20003fc4070 */
[----:B------:R-:W-:Y:S01]  /*3310*/  IMAD.X R8, RZ, RZ, R5, P5 ;  /* 0x000000ffff087224 */ /* 0x000fe200028e0605 */
[----:B------:R-:W-:-:S04]  /*3320*/  ISETP.GT.U32.AND P5, PT, R6, R31, PT ;  /* 0x0000001f0600720c */ /* 0x000fc80003fa4070 */
[----:B------:R-:W-:-:S08]  /*3330*/  ISETP.GT.U32.AND.EX P6, PT, R8, RZ, PT, P6 ;  /* 0x000000ff0800720c */ /* 0x000fd00003fc4160 */
[----:B------:R-:W-:Y:S01]  /*3340*/  FMUL R68, R68, UR10 ;  /* 0x0000000a44447c20 */ /* 0x000fe20008400000 */
[----:B------:R-:W-:Y:S01]  /*3350*/  FMUL R70, R70, UR10 ;  /* 0x0000000a46467c20 */ /* 0x000fe20008400000 */
[----:B------:R-:W-:-:S03]  /*3360*/  ISETP.GT.U32.AND.EX P5, PT, R8, RZ, PT, P5 ;  /* 0x000000ff0800720c */ /* 0x000fc60003fa4150 */
[----:B------:R-:W-:Y:S02]  /*3370*/  FSEL R77, R68, -INF , !P6 ;  /* 0xff800000444d7808 */ /* 0x000fe40007000000 */
[----:B------:R-:W-:Y:S02]  /*3380*/  IADD3 R6, P6, PT, R4, 0x29, RZ ;  /* 0x0000002904067810 */ /* 0x000fe40007fde0ff */
[----:B------:R-:W-:Y:S02]  /*3390*/  FSEL R28, R70, -INF , !P5 ;  /* 0xff800000461c7808 */ /* 0x000fe40006800000 */
[----:B------:R-:W-:Y:S01]  /*33a0*/  ISETP.GT.U32.AND P5, PT, R6, R0, PT ;  /* 0x000000000600720c */ /* 0x000fe20003fa4070 */
[----:B------:R-:W-:Y:S02]  /*33b0*/  IMAD.X R8, RZ, RZ, R5, P6 ;  /* 0x000000ffff087224 */ /* 0x000fe400030e0605 */
[----:B------:R-:W-:Y:S01]  /*33c0*/  FMUL R69, R69, UR10 ;  /* 0x0000000a45457c20 */ /* 0x000fe20008400000 */
[----:B------:R-:W-:-:S02]  /*33d0*/  VIADD R9, R4, 0x31 ;  /* 0x0000003104097836 */ /* 0x000fc40000000000 */
[----:B------:R-:W-:Y:S02]  /*33e0*/  ISETP.GT.U32.AND.EX P5, PT, R8, RZ, PT, P5 ;  /* 0x000000ff0800720c */ /* 0x000fe40003fa4150 */
[----:B------:R-:W-:Y:S02]  /*33f0*/  ISETP.GT.U32.AND P6, PT, R6, R31, PT ;  /* 0x0000001f0600720c */ /* 0x000fe40003fc4070 */
[----:B------:R-:W-:Y:S02]  /*3400*/  FSEL R124, R69, -INF , !P5 ;  /* 0xff800000457c7808 */ /* 0x000fe40006800000 */
[----:B------:R-:W-:Y:S02]  /*3410*/  ISETP.GT.U32.AND P5, PT, R9, R0, PT ;  /* 0x000000000900720c */ /* 0x000fe40003fa4070 */
[----:B------:R-:W-:Y:S01]  /*3420*/  IADD3.X R6, PT, PT, RZ, R5, RZ, P1, !PT ;  /* 0x00000005ff067210 */ /* 0x000fe20000ffe4ff */
[----:B------:R-:W-:Y:S01]  /*3430*/  FMUL R71, R71, UR10 ;  /* 0x0000000a47477c20 */ /* 0x000fe20008400000 */
[----:B------:R-:W-:Y:S01]  /*3440*/  ISETP.GT.U32.AND.EX P6, PT, R8, RZ, PT, P6 ;  /* 0x000000ff0800720c */ /* 0x000fe20003fc4160 */
[----:B------:R-:W-:Y:S01]  /*3450*/  FMUL R97, R97, UR10 ;  /* 0x0000000a61617c20 */ /* 0x000fe20008400000 */
[----:B------:R-:W-:Y:S01]  /*3460*/  ISETP.GT.U32.AND.EX P5, PT, R6, RZ, PT, P5 ;  /* 0x000000ff0600720c */ /* 0x000fe20003fa4150 */
[----:B------:R-:W-:Y:S01]  /*3470*/  VIADD R8, R4, 0x38 ;  /* 0x0000003804087836 */ /* 0x000fe20000000000 */
[----:B------:R-:W-:Y:S01]  /*3480*/  ISETP.GT.U32.AND P1, PT, R9, R31, PT ;  /* 0x0000001f0900720c */ /* 0x000fe20003f24070 */
[----:B------:R-:W-:Y:S01]  /*3490*/  FMUL R99, R99, UR10 ;  /* 0x0000000a63637c20 */ /* 0x000fe20008400000 */
[----:B------:R-:W-:-:S02]  /*34a0*/  FSEL R34, R71, -INF , !P6 ;  /* 0xff80000047227808 */ /* 0x000fc40007000000 */
[----:B------:R-:W-:Y:S02]  /*34b0*/  FSEL R82, R97, -INF , !P5 ;  /* 0xff80000061527808 */ /* 0x000fe40006800000 */
[C---:B------:R-:W-:Y:S02]  /*34c0*/  ISETP.GT.U32.AND P6, PT, R8.reuse, R0, PT ;  /* 0x000000000800720c */ /* 0x040fe40003fc4070 */
[----:B------:R-:W-:Y:S01]  /*34d0*/  ISETP.GT.U32.AND P5, PT, R8, R31, PT ;  /* 0x0000001f0800720c */ /* 0x000fe20003fa4070 */
[----:B------:R-:W-:Y:S01]  /*34e0*/  VIADD R8, R4, 0x39 ;  /* 0x0000003904087836 */ /* 0x000fe20000000000 */
[----:B------:R-:W-:Y:S01]  /*34f0*/  ISETP.GT.U32.AND.EX P1, PT, R6, RZ, PT, P1 ;  /* 0x000000ff0600720c */ /* 0x000fe20003f24110 */
[----:B------:R-:W-:-:S03]  /*3500*/  IMAD.X R6, RZ, RZ, R5, P3 ;  /* 0x000000ffff067224 */ /* 0x000fc600018e0605 */
[----:B------:R-:W-:Y:S02]  /*3510*/  FSEL R71, R99, -INF , !P1 ;  /* 0xff80000063477808 */ /* 0x000fe40004800000 */
[C---:B------:R-:W-:Y:S02]  /*3520*/  ISETP.GT.U32.AND P1, PT, R8.reuse, R0, PT ;  /* 0x000000000800720c */ /* 0x040fe40003f24070 */
[----:B------:R-:W-:Y:S02]  /*3530*/  ISETP.GT.U32.AND P3, PT, R8, R31, PT ;  /* 0x0000001f0800720c */ /* 0x000fe40003f64070 */
[----:B------:R-:W0:Y:S01]  /*3540*/  LDSM.16.M88.4 R8, [R17+UR8+0x9c00] ;  /* 0x009c00081108783b */ /* 0x000e220008000200 */
[C---:B------:R-:W-:Y:S02]  /*3550*/  ISETP.GT.U32.AND.EX P6, PT, R6.reuse, RZ, PT, P6 ;  /* 0x000000ff0600720c */ /* 0x040fe40003fc4160 */
[----:B------:R-:W-:Y:S01]  /*3560*/  ISETP.GT.U32.AND.EX P5, PT, R6, RZ, PT, P5 ;  /* 0x000000ff0600720c */ /* 0x000fe20003fa4150 */
[----:B------:R-:W-:Y:S01]  /*3570*/  IMAD.X R6, RZ, RZ, R5, P4 ;  /* 0x000000ffff067224 */ /* 0x000fe200020e0605 */
[----:B------:R-:W-:Y:S01]  /*3580*/  ISETP.GT.U32.AND.EX P2, PT, R5, RZ, PT, P2 ;  /* 0x000000ff0500720c */ /* 0x000fe20003f44120 */
[----:B0-----:R-:W-:Y:S01]  /*3590*/  HMMA.16816.F32.BF16 R104, R20, R8, R104 ;  /* 0x000000081468723c */ /* 0x001fe20000041868 */
[----:B------:R-:W-:-:S15]  /*35a0*/  LOP3.LUT R8, R4, 0x49, RZ, 0xfc, !PT ;  /* 0x0000004904087812 */ /* 0x000fde00078efcff */
[----:B------:R-:W-:-:S04]  /*35b0*/  NOP ;  /* 0x0000000000007918 */ /* 0x000fc80000000000 */
[----:B------:R-:W-:Y:S01]  /*35c0*/  HMMA.16816.F32.BF16 R104, R24, R10, R104 ;  /* 0x0000000a1868723c */ /* 0x000fe20000041868 */
[----:B------:R-:W-:Y:S02]  /*35d0*/  SEL R68, RZ, 0x7fff8, !P2 ;  /* 0x0007fff8ff447807 */ /* 0x000fe40005000000 */
[C---:B------:R-:W-:Y:S02]  /*35e0*/  ISETP.GT.U32.AND P4, PT, R8.reuse, R31, PT ;  /* 0x0000001f0800720c */ /* 0x040fe40003f84070 */
[----:B------:R-:W-:Y:S02]  /*35f0*/  ISETP.GT.U32.AND P2, PT, R8, R0, PT ;  /* 0x000000000800720c */ /* 0x000fe40003f44070 */
[----:B------:R-:W-:Y:S02]  /*3600*/  ISETP.GT.U32.AND.EX P1, PT, R6, RZ, PT, P1 ;  /* 0x000000ff0600720c */ /* 0x000fe40003f24110 */
[----:B------:R-:W-:Y:S01]  /*3610*/  LOP3.LUT R8, R4, 0x48, RZ, 0xfc, !PT ;  /* 0x0000004804087812 */ /* 0x000fe200078efcff */
[----:B------:R-:W-:-:S09]  /*3620*/  IMAD.MOV.U32 R70, RZ, RZ, R2 ;  /* 0x000000ffff467224 */ /* 0x000fd200078e0002 */
[----:B------:R-:W-:Y:S01]  /*3630*/  FMUL R104, R104, UR10 ;  /* 0x0000000a68687c20 */ /* 0x000fe20008400000 */
[----:B------:R-:W-:-:S04]  /*3640*/  FMUL R105, R105, UR10 ;  /* 0x0000000a69697c20 */ /* 0x000fc80008400000 */
[----:B------:R-:W-:Y:S02]  /*3650*/  FSEL R81, R104, -INF , !P6 ;  /* 0xff80000068517808 */ /* 0x000fe40007000000 */
[----:B------:R-:W-:Y:S02]  /*3660*/  FSEL R2, R105, -INF , !P1 ;  /* 0xff80000069027808 */ /* 0x000fe40004800000 */
[C---:B------:R-:W-:Y:S02]  /*3670*/  ISETP.GT.U32.AND P6, PT, R8.reuse, R31, PT ;  /* 0x0000001f0800720c */ /* 0x040fe40003fc4070 */
[----:B------:R-:W-:Y:S02]  /*3680*/  ISETP.GT.U32.AND P1, PT, R8, R0, PT ;  /* 0x000000000800720c */ /* 0x000fe40003f24070 */
[----:B------:R-:W0:Y:S01]  /*3690*/  LDSM.16.M88.4 R8, [R17+UR8+0xa400] ;  /* 0x00a400081108783b */ /* 0x000e220008000200 */
[----:B------:R-:W-:Y:S02]  /*36a0*/  IMAD.MOV.U32 R97, RZ, RZ, R34 ;  /* 0x000000ffff617224 */ /* 0x000fe400078e0022 */
[----:B------:R-:W-:Y:S01]  /*36b0*/  IMAD.MOV.U32 R99, RZ, RZ, R32 ;  /* 0x000000ffff637224 */ /* 0x000fe200078e0020 */
[----:B0-----:R-:W-:-:S15]  /*36c0*/  HMMA.16816.F32.BF16 R92, R20, R8, R92 ;  /* 0x00000008145c723c */ /* 0x001fde000004185c */
[----:B------:R-:W-:-:S05]  /*36d0*/  NOP ;  /* 0x0000000000007918 */ /* 0x000fca0000000000 */
[----:B------:R-:W-:Y:S01]  /*36e0*/  HMMA.16816.F32.BF16 R8, R24, R10, R92 ;  /* 0x0000000a1808723c */ /* 0x000fe2000004185c */
[----:B------:R-:W-:-:S05]  /*36f0*/  IMAD.MOV.U32 R95, RZ, RZ, R17 ;  /* 0x000000ffff5f7224 */ /* 0x000fca00078e0011 */
[----:B------:R-:W0:Y:S01]  /*3700*/  LDSM.16.M88.4 R32, [R95+UR8+0xac00] ;  /* 0x00ac00085f20783b */ /* 0x000e220008000200 */
[----:B------:R-:W-:Y:S01]  /*3710*/  IADD3 R15, PT, PT, R15, R16, RZ ;  /* 0x000000100f0f7210 */ /* 0x000fe20007ffe0ff */
[----:B------:R-:W-:Y:S01]  /*3720*/  IMAD.MOV.U32 R69, RZ, RZ, R19 ;  /* 0x000000ffff457224 */ /* 0x000fe200078e0013 */
[----:B------:R-:W-:Y:S01]  /*3730*/  MOV R105, R18 ;  /* 0x0000001200697202 */ /* 0x000fe20000000f00 */
[----:B------:R-:W-:Y:S01]  /*3740*/  LDSM.16.M88.4 R40, [R95+UR8+0xb000] ;  /* 0x00b000085f28783b */ /* 0x000fe20008000200 */
[----:B------:R-:W-:-:S03]  /*3750*/  IMAD.MOV.U32 R80, RZ, RZ, R29 ;  /* 0x000000ffff507224 */ /* 0x000fc600078e001d */
[----:B------:R-:W-:Y:S01]  /*3760*/  LDSM.16.M88.4 R16, [R95+UR8+0xa800] ;  /* 0x00a800085f10783b */ /* 0x000fe20008000200 */
[----:B0-----:R-:W-:-:S15]  /*3770*/  HMMA.16816.F32.BF16 R48, R20, R32, R48 ;  /* 0x000000201430723c */ /* 0x001fde0000041830 */
[----:B------:R-:W-:-:S05]  /*3780*/  NOP ;  /* 0x0000000000007918 */ /* 0x000fca0000000000 */
[----:B------:R-:W-:Y:S01]  /*3790*/  HMMA.16816.F32.BF16 R32, R24, R34, R48 ;  /* 0x000000221820723c */ /* 0x000fe20000041830 */
[----:B------:R-:W0:Y:S07]  /*37a0*/  LDSM.16.M88.4 R48, [R95+UR8+0xb400] ;  /* 0x00b400085f30783b */ /* 0x000e2e0008000200 */
[----:B0-----:R-:W-:-:S15]  /*37b0*/  HMMA.16816.F32.BF16 R64, R20, R48, R64 ;  /* 0x000000301440723c */ /* 0x001fde0000041840 */
[----:B------:R-:W-:-:S05]  /*37c0*/  NOP ;  /* 0x0000000000007918 */ /* 0x000fca0000000000 */
[----:B------:R-:W-:Y:S01]  /*37d0*/  HMMA.16816.F32.BF16 R48, R24, R50, R64 ;  /* 0x000000321830723c */ /* 0x000fe20000041840 */
[----:B------:R-:W0:Y:S01]  /*37e0*/  LDSM.16.M88.4 R64, [R95+UR8+0xb800] ;  /* 0x00b800085f40783b */ /* 0x000e220008000200 */
[----:B------:R-:W-:-:S03]  /*37f0*/  MOV R104, R28 ;  /* 0x0000001c00687202 */ /* 0x000fc60000000f00 */
[----:B------:R-:W1:Y:S03]  /*3800*/  LDSM.16.M88.4 R28, [R95+UR8+0xa000] ;  /* 0x00a000085f1c783b */ /* 0x000e660008000200 */
[----:B0-----:R-:W-:-:S15]  /*3810*/  HMMA.16816.F32.BF16 R44, R20, R64, R44 ;  /* 0x00000040142c723c */ /* 0x001fde000004182c */
[----:B------:R-:W-:-:S05]  /*3820*/  NOP ;  /* 0x0000000000007918 */ /* 0x000fca0000000000 */
[----:B------:R-:W-:Y:S01]  /*3830*/  HMMA.16816.F32.BF16 R64, R24, R66, R44 ;  /* 0x000000421840723c */ /* 0x000fe2000004182c */
[----:B------:R-:W0:Y:S07]  /*3840*/  LDSM.16.M88.4 R44, [R95+UR8+0xbc00] ;  /* 0x00bc00085f2c783b */ /* 0x000e2e0008000200 */
[C---:B------:R-:W-:Y:S08]  /*3850*/  HMMA.16816.F32.BF16 R84, R20.reuse, R40, R84 ;  /* 0x000000281454723c */ /* 0x040ff00000041854 */
[C---:B------:R-:W-:Y:S08]  /*3860*/  HMMA.16816.F32.BF16 R88, R20.reuse, R16, R88 ;  /* 0x000000101458723c */ /* 0x040ff00000041858 */
[C---:B-1----:R-:W-:Y:S01]  /*3870*/  HMMA.16816.F32.BF16 R72, R20.reuse, R28, R72 ;  /* 0x0000001c1448723c */ /* 0x042fe20000041848 */
[----:B------:R1:W-:Y:S04]  /*3880*/  STL [R1+0x2c], R76 ;  /* 0x00002c4c01007387 */ /* 0x0003e80000100800 */
[----:B------:R-:W-:Y:S04]  /*3890*/  STL [R1+0x28], R78 ;  /* 0x0000284e01007387 */ /* 0x000fe80000100800 */
[----:B------:R2:W-:Y:S01]  /*38a0*/  STL [R1+0x24], R77 ;  /* 0x0000244d01007387 */ /* 0x0005e20000100800 */
[----:B0-----:R-:W-:Y:S03]  /*38b0*/  HMMA.16816.F32.BF16 R108, R20, R44, R108 ;  /* 0x0000002c146c723c */ /* 0x001fe6000004186c */
[----:B------:R-:W-:Y:S04]  /*38c0*/  STL [R1+0x20], R124 ;  /* 0x0000207c01007387 */ /* 0x000fe80000100800 */
[----:B------:R0:W-:Y:S01]  /*38d0*/  STL [R1+0x38], R2 ;  /* 0x0000380201007387 */ /* 0x0001e20000100800 */
[----:B------:R-:W-:Y:S03]  /*38e0*/  HMMA.16816.F32.BF16 R40, R24, R42, R84 ;  /* 0x0000002a1828723c */ /* 0x000fe60000041854 */
[----:B------:R-:W3:Y:S01]  /*38f0*/  LDL.64 R84, [R1+0xb8] ;  /* 0x0000b80001547983 */ /* 0x000ee20000100a00 */
[----:B------:R-:W-:-:S03]  /*3900*/  LOP3.LUT R15, R15, 0x3, RZ, 0xc0, !PT ;  /* 0x000000030f0f7812 */ /* 0x000fc600078ec0ff */
[----:B------:R-:W4:Y:S01]  /*3910*/  LDL.64 R86, [R1+0xc0] ;  /* 0x0000c00001567983 */ /* 0x000f220000100a00 */
[C---:B------:R-:W-:Y:S03]  /*3920*/  HMMA.16816.F32.BF16 R16, R24.reuse, R18, R88 ;  /* 0x000000121810723c */ /* 0x040fe60000041858 */
[----:B------:R-:W2:Y:S05]  /*3930*/  LDL.64 R90, [R1+0xc8] ;  /* 0x0000c800015a7983 */ /* 0x000eaa0000100a00 */
[----:B------:R-:W-:Y:S01]  /*3940*/  HMMA.16816.F32.BF16 R28, R24, R30, R72 ;  /* 0x0000001e181c723c */ /* 0x000fe20000041848 */
[----:B------:R-:W-:Y:S01]  /*3950*/  IMAD.MOV.U32 R75, RZ, RZ, R80 ;  /* 0x000000ffff4b7224 */ /* 0x000fe200078e0050 */
[----:B------:R-:W-:-:S06]  /*3960*/  MOV R74, R121 ;  /* 0x00000079004a7202 */ /* 0x000fcc0000000f00 */
[----:B------:R-:W-:Y:S01]  /*3970*/  HMMA.16816.F32.BF16 R108, R24, R46, R108 ;  /* 0x0000002e186c723c */ /* 0x000fe2000004186c */
[----:B------:R-:W-:Y:S01]  /*3980*/  IADD3 R46, PT, PT, R15, R75, R74 ;  /* 0x0000004b0f2e7210 */ /* 0x000fe20007ffe04a */
[----:B------:R-:W-:Y:S01]  /*3990*/  FMUL R121, R8, UR10 ;  /* 0x0000000a08797c20 */ /* 0x000fe20008400000 */
[----:B------:R-:W2:Y:S01]  /*39a0*/  LDL.64 R74, [R1+0xb0] ;  /* 0x0000b000014a7983 */ /* 0x000ea20000100a00 */
[----:B------:R-:W-:Y:S01]  /*39b0*/  ISETP.GT.U32.AND.EX P3, PT, R6, RZ, PT, P3 ;  /* 0x000000ff0600720c */ /* 0x000fe20003f64130 */
[----:B------:R-:W-:Y:S01]  /*39c0*/  FMUL R6, R106, UR10 ;  /* 0x0000000a6a067c20 */ /* 0x000fe20008400000 */
[----:B------:R-:W-:Y:S02]  /*39d0*/  ISETP.GT.U32.AND.EX P1, PT, R5, RZ, PT, P1 ;  /* 0x000000ff0500720c */ /* 0x000fe40003f24110 */
[----:B------:R-:W-:Y:S02]  /*39e0*/  LOP3.LUT R93, R0, 0x8, RZ, 0xfc, !PT ;  /* 0x00000008005d7812 */ /* 0x000fe400078efcff */
[----:B------:R-:W-:Y:S01]  /*39f0*/  LOP3.LUT R20, R4, 0x51, RZ, 0xfc, !PT ;  /* 0x0000005104147812 */ /* 0x000fe200078efcff */
[----:B------:R-:W-:Y:S01]  /*3a00*/  FMUL R18, R18, UR10 ;  /* 0x0000000a12127c20 */ /* 0x000fe20008400000 */
[----:B------:R-:W-:Y:S01]  /*3a10*/  LOP3.LUT R8, R4, 0x50, RZ, 0xfc, !PT ;  /* 0x0000005004087812 */ /* 0x000fe200078efcff */
[----:B------:R-:W-:Y:S01]  /*3a20*/  FMUL R19, R19, UR10 ;  /* 0x0000000a13137c20 */ /* 0x000fe20008400000 */
[----:B------:R-:W-:Y:S01]  /*3a30*/  FSEL R6, R6, -INF , !P5 ;  /* 0xff80000006067808 */ /* 0x000fe20006800000 */
[----:B------:R-:W-:Y:S01]  /*3a40*/  IMAD.MOV.U32 R95, RZ, RZ, R105 ;  /* 0x000000ffff5f7224 */ /* 0x000fe200078e0069 */
[----:B------:R-:W-:Y:S01]  /*3a50*/  FSEL R121, R121, -INF , !P1 ;  /* 0xff80000079797808 */ /* 0x000fe20004800000 */
[----:B------:R-:W-:Y:S01]  /*3a60*/  FMUL R9, R9, UR10 ;  /* 0x0000000a09097c20 */ /* 0x000fe20008400000 */
[-C--:B------:R-:W-:Y:S01]  /*3a70*/  ISETP.GT.U32.AND P5, PT, R20, R93.reuse, PT ;  /* 0x0000005d1400720c */ /* 0x080fe20003fa4070 */
[----:B------:R-:W-:Y:S01]  /*3a80*/  FMUL R88, R107, UR10 ;  /* 0x0000000a6b587c20 */ /* 0x000fe20008400000 */
[----:B------:R-:W-:Y:S01]  /*3a90*/  ISETP.GT.U32.AND P1, PT, R8, R93, PT ;  /* 0x0000005d0800720c */ /* 0x000fe20003f24070 */
[----:B------:R-:W-:Y:S01]  /*3aa0*/  IMAD.MOV.U32 R105, RZ, RZ, R104 ;  /* 0x000000ffff697224 */ /* 0x000fe200078e0068 */
[----:B------:R-:W-:-:S02]  /*3ab0*/  ISETP.GT.U32.AND.EX P5, PT, R5, RZ, PT, P5 ;  /* 0x000000ff0500720c */ /* 0x000fc40003fa4150 */
[C---:B------:R-:W-:Y:S01]  /*3ac0*/  ISETP.GT.U32.AND.EX P2, PT, R5.reuse, RZ, PT, P2 ;  /* 0x000000ff0500720c */ /* 0x040fe20003f44120 */
[----:B------:R-:W-:Y:S01]  /*3ad0*/  FMUL R10, R10, UR10 ;  /* 0x0000000a0a0a7c20 */ /* 0x000fe20008400000 */
[----:B------:R-:W-:Y:S01]  /*3ae0*/  ISETP.GT.U32.AND.EX P1, PT, R5, RZ, PT, P1 ;  /* 0x000000ff0500720c */ /* 0x000fe20003f24110 */
[----:B------:R-:W-:Y:S01]  /*3af0*/  FMUL R11, R11, UR10 ;  /* 0x0000000a0b0b7c20 */ /* 0x000fe20008400000 */
[----:B------:R-:W-:Y:S01]  /*3b00*/  MOV R104, R99 ;  /* 0x0000006300687202 */ /* 0x000fe20000000f00 */
[----:B------:R-:W-:Y:S01]  /*3b10*/  IMAD.MOV.U32 R99, RZ, RZ, R69 ;  /* 0x000000ffff637224 */ /* 0x000fe200078e0045 */
[----:B------:R-:W-:Y:S02]  /*3b20*/  FSEL R73, R18, -INF , !P1 ;  /* 0xff80000012497808 */ /* 0x000fe40004800000 */
[C---:B------:R-:W-:Y:S02]  /*3b30*/  ISETP.GT.U32.AND.EX P6, PT, R5.reuse, RZ, PT, P6 ;  /* 0x000000ff0500720c */ /* 0x040fe40003fc4160 */
[----:B------:R-:W-:Y:S01]  /*3b40*/  ISETP.GT.U32.AND.EX P4, PT, R5, RZ, PT, P4 ;  /* 0x000000ff0500720c */ /* 0x000fe20003f84140 */
[----:B------:R-:W-:Y:S01]  /*3b50*/  IMAD.MOV.U32 R92, RZ, RZ, R70 ;  /* 0x000000ffff5c7224 */ /* 0x000fe200078e0046 */
[----:B------:R-:W-:Y:S01]  /*3b60*/  FSEL R69, R19, -INF , !P5 ;  /* 0xff80000013457808 */ /* 0x000fe20006800000 */
[----:B------:R-:W-:Y:S01]  /*3b70*/  FMUL R16, R16, UR10 ;  /* 0x0000000a10107c20 */ /* 0x000fe20008400000 */
[----:B------:R-:W2:Y:S01]  /*3b80*/  LDL.64 R18, [R1+0xa0] ;  /* 0x0000a00001127983 */ /* 0x000ea20000100a00 */
[----:B------:R-:W-:-:S02]  /*3b90*/  FSEL R80, R9, -INF , !P2 ;  /* 0xff80000009507808 */ /* 0x000fc40005000000 */
[----:B------:R-:W-:Y:S01]  /*3ba0*/  FSEL R88, R88, -INF , !P3 ;  /* 0xff80000058587808 */ /* 0x000fe20005800000 */
[----:B------:R-:W-:Y:S01]  /*3bb0*/  FMUL R17, R17, UR10 ;  /* 0x0000000a11117c20 */ /* 0x000fe20008400000 */
[-C--:B------:R-:W-:Y:S01]  /*3bc0*/  ISETP.GT.U32.AND P2, PT, R8, R0.reuse, PT ;  /* 0x000000000800720c */ /* 0x080fe20003f44070 */
[----:B------:R-:W2:Y:S01]  /*3bd0*/  LDL.64 R22, [R1+0x90] ;  /* 0x0000900001167983 */ /* 0x000ea20000100a00 */
[----:B------:R-:W-:Y:S02]  /*3be0*/  ISETP.GT.U32.AND P3, PT, R20, R0, PT ;  /* 0x000000001400720c */ /* 0x000fe40003f64070 */
[----:B------:R-:W-:Y:S01]  /*3bf0*/  LOP3.LUT R8, R4, 0x41, RZ, 0xfc, !PT ;  /* 0x0000004104087812 */ /* 0x000fe200078efcff */
[----:B------:R-:W2:Y:S01]  /*3c00*/  LDL.64 R20, [R1+0x98] ;  /* 0x0000980001147983 */ /* 0x000ea20000100a00 */
[----:B------:R-:W-:Y:S02]  /*3c10*/  FSEL R70, R10, -INF , !P6 ;  /* 0xff8000000a467808 */ /* 0x000fe40007000000 */
[----:B------:R-:W-:Y:S01]  /*3c20*/  FSEL R107, R11, -INF , !P4 ;  /* 0xff8000000b6b7808 */ /* 0x000fe20006000000 */
[----:B------:R-:W2:Y:S01]  /*3c30*/  LDL.64 R44, [R1+0xa8] ;  /* 0x0000a800012c7983 */ /* 0x000ea20000100a00 */
[----:B------:R-:W-:-:S02]  /*3c40*/  ISETP.GT.U32.AND P6, PT, R8, R93, PT ;  /* 0x0000005d0800720c */ /* 0x000fc40003fc4070 */
[----:B------:R-:W-:Y:S01]  /*3c50*/  ISETP.GT.U32.AND P4, PT, R8, R0, PT ;  /* 0x000000000800720c */ /* 0x000fe20003f84070 */
[----:B------:R-:W2:Y:S01]  /*3c60*/  LDL.64 R26, [R1+0x88] ;  /* 0x00008800011a7983 */ /* 0x000ea20000100a00 */
[C---:B------:R-:W-:Y:S02]  /*3c70*/  ISETP.GT.U32.AND.EX P2, PT, R5.reuse, RZ, PT, P2 ;  /* 0x000000ff0500720c */ /* 0x040fe40003f44120 */
[----:B------:R-:W-:Y:S02]  /*3c80*/  ISETP.GT.U32.AND.EX P3, PT, R5, RZ, PT, P3 ;  /* 0x000000ff0500720c */ /* 0x000fe40003f64130 */
[----:B------:R-:W-:Y:S02]  /*3c90*/  LOP3.LUT R8, R4, 0x59, RZ, 0xfc, !PT ;  /* 0x0000005904087812 */ /* 0x000fe400078efcff */
[----:B------:R-:W-:Y:S02]  /*3ca0*/  FSEL R94, R16, -INF , !P2 ;  /* 0xff800000105e7808 */ /* 0x000fe40005000000 */
[----:B------:R-:W-:-:S02]  /*3cb0*/  FSEL R89, R17, -INF , !P3 ;  /* 0xff80000011597808 */ /* 0x000fc40005800000 */
[CC--:B------:R-:W-:Y:S02]  /*3cc0*/  ISETP.GT.U32.AND P2, PT, R8.reuse, R93.reuse, PT ;  /* 0x0000005d0800720c */ /* 0x0c0fe40003f44070 */
[-C--:B------:R-:W-:Y:S02]  /*3cd0*/  ISETP.GT.U32.AND P3, PT, R8, R0.reuse, PT ;  /* 0x000000000800720c */ /* 0x080fe40003f64070 */
[----:B------:R-:W-:Y:S02]  /*3ce0*/  LOP3.LUT R8, R4, 0x58, RZ, 0xfc, !PT ;  /* 0x0000005804087812 */ /* 0x000fe400078efcff */
[----:B------:R-:W-:Y:S02]  /*3cf0*/  MOV R16, UR5 ;  /* 0x0000000500107c02 */ /* 0x000fe40008000f00 */
[C---:B------:R-:W-:Y:S02]  /*3d00*/  ISETP.GT.U32.AND P1, PT, R8.reuse, R93, PT ;  /* 0x0000005d0800720c */ /* 0x040fe40003f24070 */
[----:B------:R-:W-:Y:S01]  /*3d10*/  ISETP.GT.U32.AND P5, PT, R8, R0, PT ;  /* 0x000000000800720c */ /* 0x000fe20003fa4070 */
[----:B------:R-:W-:-:S02]  /*3d20*/  IMAD.U32 R8, RZ, RZ, UR5 ;  /* 0x00000005ff087e24 */ /* 0x000fc4000f8e00ff */
[----:B------:R-:W-:Y:S02]  /*3d30*/  IMAD.U32 R10, RZ, RZ, UR5 ;  /* 0x00000005ff0a7e24 */ /* 0x000fe4000f8e00ff */
[----:B---3--:R-:W-:Y:S02]  /*3d40*/  IMAD.WIDE R16, R16, 0x2, R84 ;  /* 0x0000000210107825 */ /* 0x008fe400078e0254 */
[----:B------:R-:W3:Y:S02]  /*3d50*/  LDL.64 R84, [R1+0x80] ;  /* 0x0000800001547983 */ /* 0x000ee40000100a00 */
[----:B----4-:R-:W-:Y:S02]  /*3d60*/  IMAD.WIDE R10, R10, 0x2, R86 ;  /* 0x000000020a0a7825 */ /* 0x010fe400078e0256 */
[----:B------:R4:W3:Y:S02]  /*3d70*/  LDG.E.U16 R24, desc[UR14][R16.64] ;  /* 0x0000000e10187981 */ /* 0x0008e4000c1e1500 */
[----:B--2---:R-:W-:-:S02]  /*3d80*/  IMAD.WIDE R8, R8, 0x2, R90 ;  /* 0x0000000208087825 */ /* 0x004fc400078e025a */
[----:B------:R-:W2:Y:S04]  /*3d90*/  LDL.64 R86, [R1+0x60] ;  /* 0x0000600001567983 */ /* 0x000ea80000100a00 */
[----:B------:R0:W2:Y:S01]  /*3da0*/  LDG.E.U16 R25, desc[UR14][R8.64] ;  /* 0x0000000e08197981 */ /* 0x0000a2000c1e1500 */
[----:B----4-:R-:W-:Y:S02]  /*3db0*/  IMAD.U32 R16, RZ, RZ, UR5 ;  /* 0x00000005ff107e24 */ /* 0x010fe4000f8e00ff */
[----:B------:R-:W-:Y:S01]  /*3dc0*/  IMAD.U32 R15, RZ, RZ, UR5 ;  /* 0x00000005ff0f7e24 */ /* 0x000fe2000f8e00ff */
[----:B------:R-:W4:Y:S01]  /*3dd0*/  LDL.64 R90, [R1+0x68] ;  /* 0x00006800015a7983 */ /* 0x000f220000100a00 */
[----:B0-----:R-:W-:-:S03]  /*3de0*/  IMAD.U32 R8, RZ, RZ, UR5 ;  /* 0x00000005ff087e24 */ /* 0x001fc6000f8e00ff */
[----:B------:R0:W2:Y:S02]  /*3df0*/  LDG.E.U16 R9, desc[UR14][R10.64] ;  /* 0x0000000e0a097981 */ /* 0x0000a4000c1e1500 */
[----:B0-----:R-:W-:Y:S02]  /*3e00*/  IMAD.WIDE R10, R8, 0x2, R74 ;  /* 0x00000002080a7825 */ /* 0x001fe400078e024a */
[----:B------:R-:W2:Y:S04]  /*3e10*/  LDL.64 R74, [R1+0x78] ;  /* 0x00007800014a7983 */ /* 0x000ea80000100a00 */
[----:B------:R0:W4:Y:S01]  /*3e20*/  LDG.E.U16 R8, desc[UR14][R10.64] ;  /* 0x0000000e0a087981 */ /* 0x000122000c1e1500 */
[----:B------:R-:W-:Y:S01]  /*3e30*/  IMAD.WIDE R16, R16, 0x2, R18 ;  /* 0x0000000210107825 */ /* 0x000fe200078e0212 */
[----:B------:R-:W-:-:S05]  /*3e40*/  MOV R18, UR5 ;  /* 0x0000000500127c02 */ /* 0x000fca0008000f00 */
[----:B------:R-:W-:-:S04]  /*3e50*/  IMAD.WIDE R18, R18, 0x2, R20 ;  /* 0x0000000212127825 */ /* 0x000fc800078e0214 */
[----:B------:R-:W-:Y:S02]  /*3e60*/  IMAD.U32 R20, RZ, RZ, UR5 ;  /* 0x00000005ff147e24 */ /* 0x000fe4000f8e00ff */
[----:B0-----:R-:W-:Y:S02]  /*3e70*/  IMAD.WIDE R10, R15, 0x2, R44 ;  /* 0x000000020f0a7825 */ /* 0x001fe400078e022c */
[----:B------:R0:W4:Y:S02]  /*3e80*/  LDG.E.U16 R15, desc[UR14][R16.64] ;  /* 0x0000000e100f7981 */ /* 0x000124000c1e1500 */
[----:B------:R-:W-:-:S04]  /*3e90*/  IMAD.WIDE R20, R20, 0x2, R22 ;  /* 0x0000000214147825 */ /* 0x000fc800078e0216 */
[----:B------:R-:W-:Y:S02]  /*3ea0*/  IMAD.IADD R115, R120, 0x1, R115 ;  /* 0x0000000178737824 */ /* 0x000fe400078e0273 */
[----:B------:R-:W-:Y:S01]  /*3eb0*/  FMUL R29, R29, UR10 ;  /* 0x0000000a1d1d7c20 */ /* 0x000fe20008400000 */
[----:B------:R-:W-:Y:S02]  /*3ec0*/  IMAD.U32 R22, RZ, RZ, UR5 ;  /* 0x00000005ff167e24 */ /* 0x000fe4000f8e00ff */
[----:B------:R-:W-:Y:S01]  /*3ed0*/  FMUL R31, R31, UR10 ;  /* 0x0000000a1f1f7c20 */ /* 0x000fe20008400000 */
[----:B------:R-:W-:Y:S01]  /*3ee0*/  ISETP.GT.U32.AND.EX P4, PT, R5, RZ, PT, P4 ;  /* 0x000000ff0500720c */ /* 0x000fe20003f84140 */
[----:B------:R-:W4:Y:S01]  /*3ef0*/  LDG.E.U16 R44, desc[UR14][R18.64] ;  /* 0x0000000e122c7981 */ /* 0x000f22000c1e1500 */
[----:B------:R-:W-:-:S03]  /*3f00*/  IMAD.WIDE R22, R22, 0x2, R26 ;  /* 0x0000000216167825 */ /* 0x000fc600078e021a */
[----:B------:R1:W4:Y:S01]  /*3f10*/  LDG.E.U16 R26, desc[UR14][R10.64] ;  /* 0x0000000e0a1a7981 */ /* 0x000322000c1e1500 */
[----:B0-----:R-:W-:-:S03]  /*3f20*/  MOV R16, UR5 ;  /* 0x0000000500107c02 */ /* 0x001fc60008000f00 */
[----:B------:R-:W4:Y:S04]  /*3f30*/  LDG.E.U16 R27, desc[UR14][R20.64] ;  /* 0x0000000e141b7981 */ /* 0x000f28000c1e1500 */
[----:B------:R-:W4:Y:S01]  /*3f40*/  LDG.E.U16 R22, desc[UR14][R22.64] ;  /* 0x0000000e16167981 */ /* 0x000f22000c1e1500 */
[----:B-1----:R-:W-:-:S03]  /*3f50*/  IMAD.U32 R10, RZ, RZ, UR5 ;  /* 0x00000005ff0a7e24 */ /* 0x002fc6000f8e00ff */
[----:B------:R-:W4:Y:S01]  /*3f60*/  LDL.64 R20, [R1+0x70] ;  /* 0x0000700001147983 */ /* 0x000f220000100a00 */
[----:B---3--:R-:W-:-:S03]  /*3f70*/  IMAD.WIDE R10, R10, 0x2, R84 ;  /* 0x000000020a0a7825 */ /* 0x008fc600078e0254 */
[----:B------:R-:W3:Y:S04]  /*3f80*/  LDL.64 R84, [R1+0x58] ;  /* 0x0000580001547983 */ /* 0x000ee80000100a00 */
[----:B------:R0:W3:Y:S01]  /*3f90*/  LDG.E.U16 R23, desc[UR14][R10.64] ;  /* 0x0000000e0a177981 */ /* 0x0000e2000c1e1500 */
[----:B--2---:R-:W-:-:S03]  /*3fa0*/  IMAD.WIDE R16, R16, 0x2, R74 ;  /* 0x0000000210107825 */ /* 0x004fc600078e024a */
[----:B------:R-:W2:Y:S04]  /*3fb0*/  LDL.64 R74, [R1+0x50] ;  /* 0x00005000014a7983 */ /* 0x000ea80000100a00 */
[----:B------:R1:W2:Y:S01]  /*3fc0*/  LDG.E.U16 R45, desc[UR14][R16.64] ;  /* 0x0000000e102d7981 */ /* 0x0002a2000c1e1500 */
[----:B0-----:R-:W-:Y:S01]  /*3fd0*/  IMAD.U32 R10, RZ, RZ, UR5 ;  /* 0x00000005ff0a7e24 */ /* 0x001fe2000f8e00ff */
[----:B-1----:R-:W-:-:S03]  /*3fe0*/  MOV R16, UR5 ;  /* 0x0000000500107c02 */ /* 0x002fc60008000f00 */
[----:B------:R-:W-:Y:S01]  /*3ff0*/  IMAD.WIDE R10, R10, 0x2, R86 ;  /* 0x000000020a0a7825 */ /* 0x000fe200078e0256 */
[----:B------:R-:W-:-:S04]  /*4000*/  LOP3.LUT R115, R115, 0x3, RZ, 0xc0, !PT ;  /* 0x0000000373737812 */ /* 0x000fc800078ec0ff */
[----:B------:R-:W-:-:S05]  /*4010*/  IADD3 R68, PT, PT, R115, R68, R92 ;  /* 0x0000004473447210 */ /* 0x000fca0007ffe05c */
[----:B------:R-:W-:Y:S01]  /*4020*/  IMAD.SHL.U32 R68, R68, 0x100, RZ ;  /* 0x0000010044447824 */ /* 0x000fe200078e00ff */
[----:B------:R-:W-:-:S04]  /*4030*/  ISETP.GT.U32.AND.EX P6, PT, R5, RZ, PT, P6 ;  /* 0x000000ff0500720c */ /* 0x000fc80003fc4160 */
[----:B------:R-:W-:Y:S02]  /*4040*/  LOP3.LUT R68, R68, 0xf00, RZ, 0xe2, !PT ;  /* 0x00000f0044447812 */ /* 0x000fe400078ee2ff */
[----:B------:R-:W-:-:S03]  /*4050*/  LOP3.LUT R4, R4, 0x40, RZ, 0xfc, !PT ;  /* 0x0000004004047812 */ /* 0x000fc600078efcff */
[----:B------:R-:W-:Y:S01]  /*4060*/  IMAD R46, R46, 0x1000, R68 ;  /* 0x000010002e2e7824 */ /* 0x000fe200078e0244 */
[----:B------:R-:W-:Y:S02]  /*4070*/  FSEL R92, R29, -INF , !P4 ;  /* 0xff8000001d5c7808 */ /* 0x000fe40006000000 */
[----:B------:R-:W-:Y:S02]  /*4080*/  FSEL R120, R31, -INF , !P6 ;  /* 0xff8000001f787808 */ /* 0x000fe40007000000 */
[C---:B------:R-:W-:Y:S02]  /*4090*/  ISETP.GT.U32.AND P4, PT, R4.reuse, R93, PT ;  /* 0x0000005d0400720c */ /* 0x040fe40003f84070 */
[----:B------:R-:W-:Y:S01]  /*40a0*/  ISETP.GT.U32.AND P6, PT, R4, R0, PT ;  /* 0x000000000400720c */ /* 0x000fe20003fc4070 */
[----:B------:R-:W-:Y:S02]  /*40b0*/  IMAD.U32 R18, RZ, RZ, UR5 ;  /* 0x00000005ff127e24 */ /* 0x000fe4000f8e00ff */
[----:B------:R-:W-:Y:S01]  /*40c0*/  FMUL R28, R28, UR10 ;  /* 0x0000000a1c1c7c20 */ /* 0x000fe20008400000 */
[----:B------:R-:W-:-:S02]  /*40d0*/  ISETP.GT.U32.AND.EX P2, PT, R5, RZ, PT, P2 ;  /* 0x000000ff0500720c */ /* 0x000fc40003f44120 */
[C---:B------:R-:W-:Y:S02]  /*40e0*/  ISETP.GT.U32.AND.EX P3, PT, R5.reuse, RZ, PT, P3 ;  /* 0x000000ff0500720c */ /* 0x040fe40003f64130 */
[C---:B------:R-:W-:Y:S02]  /*40f0*/  ISETP.GT.U32.AND.EX P1, PT, R5.reuse, RZ, PT, P1 ;  /* 0x000000ff0500720c */ /* 0x040fe40003f24110 */
[C---:B------:R-:W-:Y:S02]  /*4100*/  ISETP.GT.U32.AND.EX P5, PT, R5.reuse, RZ, PT, P5 ;  /* 0x000000ff0500720c */ /* 0x040fe40003fa4150 */
[C---:B------:R-:W-:Y:S02]  /*4110*/  ISETP.GT.U32.AND.EX P4, PT, R5.reuse, RZ, PT, P4 ;  /* 0x000000ff0500720c */ /* 0x040fe40003f84140 */
[----:B------:R-:W-:Y:S01]  /*4120*/  ISETP.GT.U32.AND.EX P6, PT, R5, RZ, PT, P6 ;  /* 0x000000ff0500720c */ /* 0x000fe20003fc4160 */
[----:B------:R-:W-:Y:S01]  /*4130*/  FMUL R30, R30, UR10 ;  /* 0x0000000a1e1e7c20 */ /* 0x000fe20008400000 */
[----:B------:R-:W-:Y:S01]  /*4140*/  FMUL R32, R32, UR10 ;  /* 0x0000000a20207c20 */ /* 0x000fe20008400000 */
[----:B----4-:R-:W-:-:S04]  /*4150*/  IMAD.WIDE R18, R18, 0x2, R20 ;  /* 0x0000000212127825 */ /* 0x010fc800078e0214 */
[----:B------:R-:W-:Y:S02]  /*4160*/  IMAD.U32 R20, RZ, RZ, UR5 ;  /* 0x00000005ff147e24 */ /* 0x000fe4000f8e00ff */
[----:B------:R-:W-:Y:S01]  /*4170*/  FMUL R33, R33, UR10 ;  /* 0x0000000a21217c20 */ /* 0x000fe20008400000 */
[----:B------:R-:W-:Y:S01]  /*4180*/  FMUL R34, R34, UR10 ;  /* 0x0000000a22227c20 */ /* 0x000fe20008400000 */
[----:B------:R-:W-:Y:S01]  /*4190*/  FMUL R35, R35, UR10 ;  /* 0x0000000a23237c20 */ /* 0x000fe20008400000 */
[----:B------:R-:W-:Y:S01]  /*41a0*/  IMAD.WIDE R20, R20, 0x2, R90 ;  /* 0x0000000214147825 */ /* 0x000fe200078e025a */
[----:B------:R-:W-:-:S03]  /*41b0*/  FSEL R90, R28, -INF , !P6 ;  /* 0xff8000001c5a7808 */ /* 0x000fc60007000000 */
[----:B------:R-:W-:Y:S01]  /*41c0*/  FMUL R40, R40, UR10 ;  /* 0x0000000a28287c20 */ /* 0x000fe20008400000 */
[----:B------:R-:W-:Y:S01]  /*41d0*/  FSEL R91, R30, -INF , !P4 ;  /* 0xff8000001e5b7808 */ /* 0x000fe20006000000 */
[----:B------:R-:W-:Y:S01]  /*41e0*/  FMUL R41, R41, UR10 ;  /* 0x0000000a29297c20 */ /* 0x000fe20008400000 */
[----:B------:R-:W-:Y:S01]  /*41f0*/  FMUL R42, R42, UR10 ;  /* 0x0000000a2a2a7c20 */ /* 0x000fe20008400000 */
[----:B------:R0:W4:Y:S01]  /*4200*/  LDG.E.U16 R20, desc[UR14][R20.64] ;  /* 0x0000000e14147981 */ /* 0x000122000c1e1500 */
[----:B------:R-:W-:Y:S02]  /*4210*/  FSEL R47, R33, -INF , !P3 ;  /* 0xff800000212f7808 */ /* 0x000fe40005800000 */
[----:B------:R-:W-:Y:S01]  /*4220*/  MOV R86, R95 ;  /* 0x0000005f00567202 */ /* 0x000fe20000000f00 */
[----:B------:R-:W-:Y:S01]  /*4230*/  FMUL R48, R48, UR10 ;  /* 0x0000000a30307c20 */ /* 0x000fe20008400000 */
[----:B------:R-:W-:Y:S01]  /*4240*/  FMUL R49, R49, UR10 ;  /* 0x0000000a31317c20 */ /* 0x000fe20008400000 */
[----:B------:R-:W-:Y:S01]  /*4250*/  FMUL R64, R64, UR10 ;  /* 0x0000000a40407c20 */ /* 0x000fe20008400000 */
[----:B------:R-:W-:Y:S01]  /*4260*/  FMUL R65, R65, UR10 ;  /* 0x0000000a41417c20 */ /* 0x000fe20008400000 */
[----:B------:R-:W-:Y:S01]  /*4270*/  FMUL R108, R108, UR10 ;  /* 0x0000000a6c6c7c20 */ /* 0x000fe20008400000 */
[----:B------:R-:W-:Y:S01]  /*4280*/  FMUL R109, R109, UR10 ;  /* 0x0000000a6d6d7c20 */ /* 0x000fe20008400000 */
[----:B0-----:R-:W-:Y:S01]  /*4290*/  FSEL R21, R32, -INF , !P5 ;  /* 0xff80000020157808 */ /* 0x001fe20006800000 */
[----:B------:R-:W-:Y:S01]  /*42a0*/  FMUL R67, R67, UR10 ;  /* 0x0000000a43437c20 */ /* 0x000fe20008400000 */
[----:B------:R-:W-:Y:S01]  /*42b0*/  FSEL R31, R34, -INF , !P1 ;  /* 0xff800000221f7808 */ /* 0x000fe20004800000 */
[----:B------:R-:W-:-:S02]  /*42c0*/  IMAD.MOV.U32 R95, RZ, RZ, R105 ;  /* 0x000000ffff5f7224 */ /* 0x000fc400078e0069 */
[----:B------:R-:W-:Y:S01]  /*42d0*/  FMUL R110, R110, UR10 ;  /* 0x0000000a6e6e7c20 */ /* 0x000fe20008400000 */
[----:B------:R-:W4:Y:S01]  /*42e0*/  LDG.E.U16 R18, desc[UR14][R18.64] ;  /* 0x0000000e12127981 */ /* 0x000f22000c1e1500 */
[----:B---3--:R-:W-:-:S06]  /*42f0*/  IMAD.WIDE R16, R16, 0x2, R84 ;  /* 0x0000000210107825 */ /* 0x008fcc00078e0254 */
[----:B------:R-:W3:Y:S04]  /*4300*/  LDG.E.U16 R16, desc[UR14][R16.64] ;  /* 0x0000000e10107981 */ /* 0x000ee8000c1e1500 */
[----:B------:R0:W3:Y:S02]  /*4310*/  LDG.E.U16 R17, desc[UR14][R10.64] ;  /* 0x0000000e0a117981 */ /* 0x0000e4000c1e1500 */
[----:B0-----:R-:W-:-:S04]  /*4320*/  IMAD.U32 R10, RZ, RZ, UR5 ;  /* 0x00000005ff0a7e24 */ /* 0x001fc8000f8e00ff */
[----:B--2---:R-:W-:-:S06]  /*4330*/  IMAD.WIDE R10, R10, 0x2, R74 ;  /* 0x000000020a0a7825 */ /* 0x004fcc00078e024a */
[----:B------:R0:W2:Y:S01]  /*4340*/  LDG.E.U16 R10, desc[UR14][R10.64] ;  /* 0x0000000e0a0a7981 */ /* 0x0000a2000c1e1500 */
[----:B------:R-:W-:Y:S01]  /*4350*/  IMAD.MOV.U32 R75, RZ, RZ, R99 ;  /* 0x000000ffff4b7224 */ /* 0x000fe200078e0063 */
[----:B0-----:R-:W-:Y:S01]  /*4360*/  LOP3.LUT R11, R58, 0xf, RZ, 0xc0, !PT ;  /* 0x0000000f3a0b7812 */ /* 0x001fe200078ec0ff */
[----:B------:R-:W-:Y:S01]  /*4370*/  IMAD.MOV.U32 R99, RZ, RZ, R97 ;  /* 0x000000ffff637224 */ /* 0x000fe200078e0061 */
[----:B------:R-:W2:Y:S03]  /*4380*/  LDL.LU R58, [R1+0x178] ;  /* 0x00017800013a7983 */ /* 0x000ea60000300800 */
[----:B------:R-:W-:Y:S01]  /*4390*/  IMAD R11, R59, 0x10, R11 ;  /* 0x000000103b0b7824 */ /* 0x000fe200078e020b */
[----:B------:R-:W-:Y:S01]  /*43a0*/  MOV R97, R83 ;  /* 0x0000005300617202 */ /* 0x000fe20000000f00 */
[----:B------:R-:W2:Y:S03]  /*43b0*/  LDL.LU R59, [R1+0x174] ;  /* 0x00017400013b7983 */ /* 0x000ea60000300800 */
[----:B------:R-:W-:-:S02]  /*43c0*/  LOP3.LUT R11, R11, 0xff, RZ, 0xc0, !PT ;  /* 0x000000ff0b0b7812 */ /* 0x000fc400078ec0ff */
[----:B------:R-:W-:Y:S01]  /*43d0*/  MOV R85, R95 ;  /* 0x0000005f00557202 */ /* 0x000fe20000000f00 */
[----:B------:R-:W-:Y:S02]  /*43e0*/  IMAD.MOV.U32 R84, RZ, RZ, R71 ;  /* 0x000000ffff547224 */ /* 0x000fe400078e0047 */
[----:B------:R-:W-:Y:S01]  /*43f0*/  FMUL R43, R43, UR10 ;  /* 0x0000000a2b2b7c20 */ /* 0x000fe20008400000 */
[----:B------:R-:W-:Y:S02]  /*4400*/  IMAD.IADD R4, R46, 0x1, R11 ;  /* 0x000000012e047824 */ /* 0x000fe400078e020b */
[----:B------:R-:W-:Y:S01]  /*4410*/  FMUL R50, R50, UR10 ;  /* 0x0000000a32327c20 */ /* 0x000fe20008400000 */
[----:B------:R-:W-:Y:S02]  /*4420*/  IMAD.MOV.U32 R30, RZ, RZ, R70 ;  /* 0x000000ffff1e7224 */ /* 0x000fe400078e0046 */
[----:B------:R-:W-:Y:S01]  /*4430*/  FMUL R51, R51, UR10 ;  /* 0x0000000a33337c20 */ /* 0x000fe20008400000 */
[----:B------:R-:W-:Y:S01]  /*4440*/  IMAD.MOV.U32 R29, RZ, RZ, R69 ;  /* 0x000000ffff1d7224 */ /* 0x000fe200078e0045 */
[----:B------:R-:W-:Y:S01]  /*4450*/  LOP3.LUT R4, R4, 0xffff, RZ, 0xc0, !PT ;  /* 0x0000ffff04047812 */ /* 0x000fe200078ec0ff */
[----:B------:R-:W-:Y:S01]  /*4460*/  FMUL R66, R66, UR10 ;  /* 0x0000000a42427c20 */ /* 0x000fe20008400000 */
[----:B------:R-:W-:Y:S02]  /*4470*/  BAR.SYNC.DEFER_BLOCKING 0x0 ;  /* 0x0000000000007b1d */ /* 0x000fe40000010000 */
[----:B------:R-:W-:-:S04]  /*4480*/  SHF.R.U32.HI R5, RZ, 0xf, R4 ;  /* 0x0000000fff057819 */ /* 0x000fc80000011604 */
[----:B------:R-:W-:Y:S02]  /*4490*/  LOP3.LUT P6, RZ, R5, 0x1, RZ, 0xc0, !PT ;  /* 0x0000000105ff7812 */ /* 0x000fe400078cc0ff */
        /* <DEDUP_REMOVED lines=8> */
[--C-:B------:R-:W-:Y:S02]  /*4520*/  SHF.R.U32.HI R5, RZ, 0xa, R4.reuse ;  /* 0x0000000aff057819 */ /* 0x100fe40000011604 */
[----:B------:R-:W-:Y:S02]  /*4530*/  FSEL R83, R35, -INF , !P2 ;  /* 0xff80000023537808 */ /* 0x000fe40005000000 */
[----:B------:R-:W-:Y:S02]  /*4540*/  LOP3.LUT P2, RZ, R5, 0x1, RZ, 0xc0, !PT ;  /* 0x0000000105ff7812 */ /* 0x000fe4000784c0ff */
[----:B------:R-:W-:Y:S02]  /*4550*/  SHF.R.U32.HI R5, RZ, 0x9, R4 ;  /* 0x00000009ff057819 */ /* 0x000fe40000011604 */
[----:B------:R-:W-:-:S02]  /*4560*/  FSEL R87, R40, -INF , !P6 ;  /* 0xff80000028577808 */ /* 0x000fc40007000000 */
[----:B------:R-:W-:Y:S02]  /*4570*/  LOP3.LUT P6, RZ, R5, 0x1, RZ, 0xc0, !PT ;  /* 0x0000000105ff7812 */ /* 0x000fe400078cc0ff */
[--C-:B------:R-:W-:Y:S02]  /*4580*/  SHF.R.U32.HI R5, RZ, 0x8, R4.reuse ;  /* 0x00000008ff057819 */ /* 0x100fe40000011604 */
[----:B------:R-:W-:Y:S02]  /*4590*/  FSEL R74, R41, -INF , !P4 ;  /* 0xff800000294a7808 */ /* 0x000fe40006000000 */
[----:B------:R-:W-:Y:S02]  /*45a0*/  LOP3.LUT P4, RZ, R5, 0x1, RZ, 0xc0, !PT ;  /* 0x0000000105ff7812 */ /* 0x000fe4000788c0ff */
[----:B------:R-:W-:Y:S02]  /*45b0*/  SHF.R.U32.HI R5, RZ, 0x7, R4 ;  /* 0x00000007ff057819 */ /* 0x000fe40000011604 */
[----:B------:R-:W-:-:S02]  /*45c0*/  FSEL R105, R42, -INF , !P5 ;  /* 0xff8000002a697808 */ /* 0x000fc40006800000 */
[----:B------:R-:W-:Y:S02]  /*45d0*/  LOP3.LUT P5, RZ, R5, 0x1, RZ, 0xc0, !PT ;  /* 0x0000000105ff7812 */ /* 0x000fe400078ac0ff */
[----:B------:R-:W-:Y:S02]  /*45e0*/  SHF.R.U32.HI R5, RZ, 0x6, R4 ;  /* 0x00000006ff057819 */ /* 0x000fe40000011604 */
[----:B------:R-:W-:Y:S02]  /*45f0*/  FSEL R93, R48, -INF , !P1 ;  /* 0xff800000305d7808 */ /* 0x000fe40004800000 */
[----:B------:R-:W-:Y:S02]  /*4600*/  LOP3.LUT P1, RZ, R5, 0x1, RZ, 0xc0, !PT ;  /* 0x0000000105ff7812 */ /* 0x000fe4000782c0ff */
[----:B------:R-:W-:-:S04]  /*4610*/  FMNMX3 R5, R112, R14, R98, !PT ;  /* 0x0000000e70057276 */ /* 0x000fc80007800062 */
[----:B------:R-:W-:-:S04]  /*4620*/  FMNMX3 R5, R5, R7, R123, !PT ;  /* 0x0000000705057276 */ /* 0x000fc8000780007b */
[----:B------:R-:W-:-:S04]  /*4630*/  FMNMX3 R5, R5, R122, R100, !PT ;  /* 0x0000007a05057276 */ /* 0x000fc80007800064 */
[----:B------:R-:W-:-:S04]  /*4640*/  FMNMX3 R5, R5, R102, R76, !PT ;  /* 0x0000006605057276 */ /* 0x000fc8000780004c */
[----:B------:R-:W-:-:S04]  /*4650*/  FMNMX3 R5, R5, R78, R77, !PT ;  /* 0x0000004e05057276 */ /* 0x000fc8000780004d */
[----:B------:R-:W-:Y:S01]  /*4660*/  FMNMX3 R5, R5, R124, R86, !PT ;  /* 0x0000007c05057276 */ /* 0x000fe20007800056 */
[----:B------:R0:W-:Y:S03]  /*4670*/  STL [R1+0x15c], R0 ;  /* 0x00015c0001007387 */ /* 0x0001e60000100800 */
[----:B------:R-:W-:Y:S01]  /*4680*/  FMNMX3 R5, R5, R82, R81, !PT ;  /* 0x0000005205057276 */ /* 0x000fe20007800051 */
[----:B------:R-:W2:Y:S03]  /*4690*/  LDL.LU R76, [R1+0x170] ;  /* 0x00017000014c7983 */ /* 0x000ea60000300800 */
[----:B------:R-:W-:Y:S01]  /*46a0*/  FMNMX3 R5, R5, R2, R90, !PT ;  /* 0x0000000205057276 */ /* 0x000fe2000780005a */
[----:B------:R-:W2:Y:S04]  /*46b0*/  LDL.LU R77, [R1+0x16c] ;  /* 0x00016c00014d7983 */ /* 0x000ea80000300800 */
[----:B------:R-:W2:Y:S04]  /*46c0*/  LDL.LU R78, [R1+0x168] ;  /* 0x00016800014e7983 */ /* 0x000ea80000300800 */
[----:B------:R-:W2:Y:S01]  /*46d0*/  LDL.LU R2, [R1+0x3c] ;  /* 0x00003c0001027983 */ /* 0x000ea20000300800 */
[----:B------:R-:W-:-:S02]  /*46e0*/  SHF.R.U32.HI R11, RZ, 0x5, R4 ;  /* 0x00000005ff0b7819 */ /* 0x000fc40000011604 */
[----:B------:R-:W-:Y:S02]  /*46f0*/  FSEL R72, R49, -INF , !P2 ;  /* 0xff80000031487808 */ /* 0x000fe40005000000 */
[----:B------:R-:W-:Y:S02]  /*4700*/  LOP3.LUT P2, RZ, R11, 0x1, RZ, 0xc0, !PT ;  /* 0x000000010bff7812 */ /* 0x000fe4000784c0ff */
[--C-:B------:R-:W-:Y:S02]  /*4710*/  SHF.R.U32.HI R11, RZ, 0x4, R4.reuse ;  /* 0x00000004ff0b7819 */ /* 0x100fe40000011604 */
[----:B------:R-:W-:Y:S02]  /*4720*/  FSEL R48, R64, -INF , !P5 ;  /* 0xff80000040307808 */ /* 0x000fe40006800000 */
[----:B------:R-:W-:Y:S02]  /*4730*/  LOP3.LUT P5, RZ, R11, 0x1, RZ, 0xc0, !PT ;  /* 0x000000010bff7812 */ /* 0x000fe400078ac0ff */
[----:B------:R-:W-:-:S02]  /*4740*/  SHF.R.U32.HI R11, RZ, 0x3, R4 ;  /* 0x00000003ff0b7819 */ /* 0x000fc40000011604 */
[----:B0-----:R-:W-:Y:S02]  /*4750*/  FSEL R0, R65, -INF , !P1 ;  /* 0xff80000041007808 */ /* 0x001fe40004800000 */
[----:B------:R-:W-:Y:S02]  /*4760*/  LOP3.LUT P1, RZ, R11, 0x1, RZ, 0xc0, !PT ;  /* 0x000000010bff7812 */ /* 0x000fe4000782c0ff */
[--C-:B------:R-:W-:Y:S02]  /*4770*/  SHF.R.U32.HI R11, RZ, 0x2, R4.reuse ;  /* 0x00000002ff0b7819 */ /* 0x100fe40000011604 */
[----:B------:R-:W-:Y:S02]  /*4780*/  FSEL R28, R108, -INF , !P1 ;  /* 0xff8000006c1c7808 */ /* 0x000fe40004800000 */
[----:B------:R-:W-:Y:S02]  /*4790*/  LOP3.LUT P1, RZ, R11, 0x1, RZ, 0xc0, !PT ;  /* 0x000000010bff7812 */ /* 0x000fe4000782c0ff */
[----:B------:R-:W-:-:S02]  /*47a0*/  SHF.R.U32.HI R4, RZ, 0x1, R4 ;  /* 0x00000001ff047819 */ /* 0x000fc40000011604 */
[----:B------:R-:W-:Y:S02]  /*47b0*/  FSEL R32, R109, -INF , !P1 ;  /* 0xff8000006d207808 */ /* 0x000fe40004800000 */
[----:B------:R-:W-:Y:S02]  /*47c0*/  LOP3.LUT P1, RZ, R4, 0x1, RZ, 0xc0, !PT ;  /* 0x0000000104ff7812 */ /* 0x000fe4000782c0ff */
[----:B------:R-:W-:Y:S02]  /*47d0*/  FSEL R19, R67, -INF , !P5 ;  /* 0xff80000043137808 */ /* 0x000fe40006800000 */
[----:B------:R-:W-:-:S03]  /*47e0*/  FSEL R40, R110, -INF , !P1 ;  /* 0xff8000006e287808 */ /* 0x000fc60004800000 */
[----:B------:R-:W-:Y:S04]  /*47f0*/  STL [R1+0x30], R19 ;  /* 0x0000301301007387 */ /* 0x000fe80000100800 */
[----:B------:R-:W-:Y:S04]  /*4800*/  STL [R1+0x34], R40 ;  /* 0x0000342801007387 */ /* 0x000fe80000100800 */
[----:B------:R-:W3:Y:S01]  /*4810*/  LDL.LU R46, [R1+0x40] ;  /* 0x00004000012e7983 */ /* 0x000ee20000300800 */
[----:B------:R-:W-:Y:S02]  /*4820*/  FMNMX3 R5, R5, R92, R121, !PT ;  /* 0x0000005c05057276 */ /* 0x000fe40007800079 */
[----:B------:R-:W-:-:S02]  /*4830*/  FMNMX3 R11, R96, R13, R113, !PT ;  /* 0x0000000d600b7276 */ /* 0x000fc40007800071 */
[----:B------:R-:W-:Y:S02]  /*4840*/  FMNMX3 R4, R5, R80, R94, !PT ;  /* 0x0000005005047276 */ /* 0x000fe4000780005e */
[----:B------:R-:W-:Y:S02]  /*4850*/  FMNMX3 R11, R11, R12, R79, !PT ;  /* 0x0000000c0b0b7276 */ /* 0x000fe4000780004f */
[----:B------:R-:W-:Y:S01]  /*4860*/  FMNMX3 R4, R4, R89, R21, !PT ;  /* 0x0000005904047276 */ /* 0x000fe20007800015 */
[----:B------:R-:W-:Y:S01]  /*4870*/  IMAD.MOV.U32 R49, RZ, RZ, R75 ;  /* 0x000000ffff317224 */ /* 0x000fe200078e004b */
[----:B------:R-:W-:Y:S02]  /*4880*/  FMNMX3 R11, R11, R114, R103, !PT ;  /* 0x000000720b0b7276 */ /* 0x000fe40007800067 */
[----:B------:R-:W-:Y:S02]  /*4890*/  FMNMX3 R4, R4, R47, R87, !PT ;  /* 0x0000002f04047276 */ /* 0x000fe40007800057 */
[----:B------:R-:W-:-:S02]  /*48a0*/  FMNMX3 R11, R11, R101, R49, !PT ;  /* 0x000000650b0b7276 */ /* 0x000fc40007800031 */
[----:B------:R-:W-:Y:S02]  /*48b0*/  FMNMX3 R4, R4, R74, R93, !PT ;  /* 0x0000004a04047276 */ /* 0x000fe4000780005d */
[----:B------:R-:W-:Y:S02]  /*48c0*/  MOV R109, R0 ;  /* 0x00000000006d7202 */ /* 0x000fe40000000f00 */
[----:B------:R-:W-:Y:S02]  /*48d0*/  FMNMX3 R4, R4, R72, R48, !PT ;  /* 0x0000004804047276 */ /* 0x000fe40007800030 */
[----:B------:R-:W-:Y:S02]  /*48e0*/  FMNMX3 R11, R11, R97, R85, !PT ;  /* 0x000000610b0b7276 */ /* 0x000fe40007800055 */
[----:B------:R-:W-:Y:S02]  /*48f0*/  FMNMX3 R4, R4, R109, R28, !PT ;  /* 0x0000006d04047276 */ /* 0x000fe4000780001c */
[----:B------:R-:W-:-:S02]  /*4900*/  FMNMX3 R11, R11, R99, R104, !PT ;  /* 0x000000630b0b7276 */ /* 0x000fc40007800068 */
[----:B------:R-:W-:Y:S02]  /*4910*/  FMNMX R4, R32, R4, !PT ;  /* 0x0000000420047209 */ /* 0x000fe40007800000 */
[----:B------:R-:W-:-:S03]  /*4920*/  FMNMX3 R11, R11, R84, R6, !PT ;  /* 0x000000540b0b7276 */ /* 0x000fc60007800006 */
[----:B------:R-:W0:Y:S01]  /*4930*/  SHFL.BFLY PT, R5, R4, 0x2, 0x1f ;  /* 0x0c401f0004057f89 */ /* 0x000e2200000e0000 */
[----:B------:R-:W-:-:S04]  /*4940*/  FMNMX3 R11, R11, R88, R91, !PT ;  /* 0x000000580b0b7276 */ /* 0x000fc8000780005b */
[----:B------:R-:W-:-:S04]  /*4950*/  FMNMX3 R11, R11, R120, R30, !PT ;  /* 0x000000780b0b7276 */ /* 0x000fc8000780001e */
[----:B------:R-:W-:-:S04]  /*4960*/  FMNMX3 R11, R11, R107, R73, !PT ;  /* 0x0000006b0b0b7276 */ /* 0x000fc80007800049 */
[----:B------:R-:W-:Y:S02]  /*4970*/  FMNMX3 R11, R11, R29, R31, !PT ;  /* 0x0000001d0b0b7276 */ /* 0x000fe4000780001f */
[----:B------:R-:W-:Y:S02]  /*4980*/  FSEL R35, R43, -INF , !P3 ;  /* 0xff8000002b237808 */ /* 0x000fe40005800000 */
[----:B------:R-:W-:Y:S02]  /*4990*/  FSEL R33, R50, -INF , !P6 ;  /* 0xff80000032217808 */ /* 0x000fe40007000000 */
[----:B------:R-:W-:Y:S02]  /*49a0*/  FMNMX3 R11, R11, R83, R105, !PT ;  /* 0x000000530b0b7276 */ /* 0x000fe40007800069 */
[----:B------:R-:W-:Y:S02]  /*49b0*/  FSEL R108, R51, -INF , !P4 ;  /* 0xff800000336c7808 */ /* 0x000fe40006000000 */
[----:B------:R-:W-:-:S02]  /*49c0*/  FSEL R34, R66, -INF , !P2 ;  /* 0xff80000042227808 */ /* 0x000fc40005000000 */
[----:B------:R-:W-:Y:S02]  /*49d0*/  FMNMX3 R11, R11, R35, R33, !PT ;  /* 0x000000230b0b7276 */ /* 0x000fe40007800021 */
[----:B0-----:R-:W-:Y:S02]  /*49e0*/  FMNMX R4, R4, R5, !PT ;  /* 0x0000000504047209 */ /* 0x001fe40007800000 */
[----:B------:R-:W-:-:S04]  /*49f0*/  FMNMX3 R11, R11, R108, R34, !PT ;  /* 0x0000006c0b0b7276 */ /* 0x000fc80007800022 */
[----:B------:R-:W-:Y:S02]  /*4a00*/  FMNMX3 R5, R11, R19, R40, !PT ;  /* 0x000000130b057276 */ /* 0x000fe40007800028 */
[----:B------:R-:W-:Y:S01]  /*4a10*/  SHFL.BFLY PT, R19, R4, 0x1, 0x1f ;  /* 0x0c201f0004137f89 */ /* 0x000fe200000e0000 */
[----:B------:R-:W-:-:S05]  /*4a20*/  FMUL R111, R111, UR10 ;  /* 0x0000000a6f6f7c20 */ /* 0x000fca0008400000 */
[----:B------:R-:W-:Y:S01]  /*4a30*/  FSEL R0, R111, -INF , !P0 ;  /* 0xff8000006f007808 */ /* 0x000fe20004000000 */
[----:B------:R0:W-:Y:S04]  /*4a40*/  STS.U16 [R125+UR8+0x9000], R26 ;  /* 0x0090001a7d007988 */ /* 0x0001e80008000408 */
[----:B------:R-:W-:Y:S04]  /*4a50*/  STL [R1+0x160], R0 ;  /* 0x0001600001007387 */ /* 0x000fe80000100800 */
[----:B------:R-:W4:Y:S04]  /*4a60*/  LDL.LU R43, [R1+0x10] ;  /* 0x00001000012b7983 */ /* 0x000f280000300800 */
[----:B------:R-:W4:Y:S04]  /*4a70*/  LDL.LU R42, [R1+0x14] ;  /* 0x00001400012a7983 */ /* 0x000f280000300800 */
[----:B------:R-:W4:Y:S04]  /*4a80*/  LDL.LU R41, [R1+0x18] ;  /* 0x0000180001297983 */ /* 0x000f280000300800 */
[----:B------:R-:W4:Y:S04]  /*4a90*/  LDL.LU R40, [R1+0x1c] ;  /* 0x00001c0001287983 */ /* 0x000f280000300800 */
[----:B------:R1:W-:Y:S04]  /*4aa0*/  STS.U16 [R125+UR8+0x8000], R25 ;  /* 0x008000197d007988 */ /* 0x0003e80008000408 */
[----:B0-----:R-:W4:Y:S04]  /*4ab0*/  LDL.LU R26, [R1] ;  /* 0x00000000011a7983 */ /* 0x001f280000300800 */
[----:B------:R0:W-:Y:S04]  /*4ac0*/  STS.U16 [R125+UR8+0x8800], R24 ;  /* 0x008800187d007988 */ /* 0x0001e80008000408 */
[----:B-1----:R-:W4:Y:S04]  /*4ad0*/  LDL.LU R25, [R1+0x4] ;  /* 0x0000040001197983 */ /* 0x002f280000300800 */
[----:B0-----:R-:W4:Y:S01]  /*4ae0*/  LDL.LU R24, [R1+0x8] ;  /* 0x0000080001187983 */ /* 0x001f220000300800 */
[----:B------:R-:W-:-:S05]  /*4af0*/  FMNMX R5, R0, R5, !PT ;  /* 0x0000000500057209 */ /* 0x000fca0007800000 */
[----:B------:R-:W0:Y:S02]  /*4b00*/  SHFL.BFLY PT, R11, R5, 0x2, 0x1f ;  /* 0x0c401f00050b7f89 */ /* 0x000e2400000e0000 */
[----:B0-----:R-:W-:-:S05]  /*4b10*/  FMNMX R5, R5, R11, !PT ;  /* 0x0000000b05057209 */ /* 0x001fca0007800000 */
[----:B------:R-:W3:Y:S01]  /*4b20*/  SHFL.BFLY PT, R11, R5, 0x1, 0x1f ;  /* 0x0c201f00050b7f89 */ /* 0x000ee200000e0000 */
[----:B--2---:R-:W-:-:S03]  /*4b30*/  FMNMX3 R4, R4, R19, R2, !PT ;  /* 0x0000001304047276 */ /* 0x004fc60007800002 */
[----:B------:R-:W2:Y:S02]  /*4b40*/  LDL.LU R19, [R1+0xc] ;  /* 0x00000c0001137983 */ /* 0x000ea40000300800 */
[--C-:B------:R-:W-:Y:S01]  /*4b50*/  FADD R14, R14, -R4.reuse ;  /* 0x800000040e0e7221 */ /* 0x100fe20000000000 */
[----:B------:R-:W-:-:S03]  /*4b60*/  FADD R7, R7, -R4 ;  /* 0x8000000407077221 */ /* 0x000fc60000000000 */
[----:B------:R-:W-:-:S04]  /*4b70*/  FMUL R14, R14, 1.4426950216293334961 ;  /* 0x3fb8aa3b0e0e7820 */ /* 0x000fc80000400000 */
[----:B------:R0:W-:Y:S02]  /*4b80*/  MUFU.EX2 R95, R14 ;  /* 0x0000000e005f7308 */ /* 0x0001e40000000800 */
[----:B0-----:R-:W-:Y:S01]  /*4b90*/  FMUL R14, R7, 1.4426950216293334961 ;  /* 0x3fb8aa3b070e7820 */ /* 0x001fe20000400000 */
[----:B------:R-:W-:-:S04]  /*4ba0*/  FADD R7, -R4, R2 ;  /* 0x0000000204077221 */ /* 0x000fc80000000100 */
[----:B------:R-:W-:-:S04]  /*4bb0*/  FMUL R7, R7, 1.4426950216293334961 ;  /* 0x3fb8aa3b07077820 */ /* 0x000fc80000400000 */
[----:B------:R0:W-:Y:S01]  /*4bc0*/  MUFU.EX2 R2, R7 ;  /* 0x0000000700027308 */ /* 0x0001e20000000800 */
[----:B---3--:R-:W-:-:S05]  /*4bd0*/  FMNMX3 R5, R5, R11, R46, !PT ;  /* 0x0000000b05057276 */ /* 0x008fca000780002e */
[----:B------:R-:W-:-:S04]  /*4be0*/  FADD R13, R13, -R5 ;  /* 0x800000050d0d7221 */ /* 0x000fc80000000000 */
[----:B0-----:R-:W-:Y:S01]  /*4bf0*/  FMUL R7, R13, 1.4426950216293334961 ;  /* 0x3fb8aa3b0d077820 */ /* 0x001fe20000400000 */
[----:B------:R-:W-:-:S04]  /*4c00*/  FADD R13, -R5, R46 ;  /* 0x0000002e050d7221 */ /* 0x000fc80000000100 */
[----:B------:R-:W-:-:S04]  /*4c10*/  FMUL R13, R13, 1.4426950216293334961 ;  /* 0x3fb8aa3b0d0d7820 */ /* 0x000fc80000400000 */
[----:B------:R-:W0:Y:S01]  /*4c20*/  MUFU.EX2 R124, R13 ;  /* 0x0000000d007c7308 */ /* 0x000e220000000800 */
[----:B------:R-:W-:Y:S01]  /*4c30*/  FADD R96, R96, -R5 ;  /* 0x8000000560607221 */ /* 0x000fe20000000000 */
[----:B------:R-:W-:-:S03]  /*4c40*/  FADD R111, R112, -R4 ;  /* 0x80000004706f7221 */ /* 0x000fc60000000000 */
[----:B------:R-:W-:-:S04]  /*4c50*/  FMUL R96, R96, 1.4426950216293334961 ;  /* 0x3fb8aa3b60607820 */ /* 0x000fc80000400000 */
[----:B------:R1:W-:Y:S02]  /*4c60*/  MUFU.EX2 R112, R96 ;  /* 0x0000006000707308 */ /* 0x0003e40000000800 */
[----:B-1----:R-:W-:Y:S02]  /*4c70*/  IMAD.MOV.U32 R96, RZ, RZ, R86 ;  /* 0x000000ffff607224 */ /* 0x002fe400078e0056 */
[----:B0-----:R-:W-:Y:S01]  /*4c80*/  FMUL R86, R124, R54 ;  /* 0x000000367c567220 */ /* 0x001fe20000400000 */
[----:B------:R-:W-:Y:S02]  /*4c90*/  IMAD.MOV.U32 R54, RZ, RZ, R94 ;  /* 0x000000ffff367224 */ /* 0x000fe400078e005e */
[----:B------:R-:W-:Y:S02]  /*4ca0*/  FADD R94, R79, -R5 ;  /* 0x800000054f5e7221 */ /* 0x000fe40000000000 */
[----:B------:R-:W3:Y:S01]  /*4cb0*/  LDL.LU R79, [R1+0x164] ;  /* 0x00016400014f7983 */ /* 0x000ee20000300800 */
[----:B------:R-:W-:-:S03]  /*4cc0*/  LOP3.LUT R50, R125, 0x40, RZ, 0x3c, !PT ;  /* 0x000000407d327812 */ /* 0x000fc600078e3cff */
[----:B------:R-:W-:Y:S04]  /*4cd0*/  STS.U16 [R125+UR8+0x9800], R44 ;  /* 0x0098002c7d007988 */ /* 0x000fe80008000408 */
[----:B------:R-:W-:Y:S04]  /*4ce0*/  STS.U16 [R125+UR8+0xa000], R22 ;  /* 0x00a000167d007988 */ /* 0x000fe80008000408 */
[----:B------:R-:W-:Y:S04]  /*4cf0*/  STS.U16 [R125+UR8+0xa800], R45 ;  /* 0x00a8002d7d007988 */ /* 0x000fe80008000408 */
        /* <DEDUP_REMOVED lines=9> */
[----:B------:R0:W-:Y:S01]  /*4d90*/  STS.U16 [R50+UR8+0xbc00], R10 ;  /* 0x00bc000a32007988 */ /* 0x0001e20008000408 */
[----:B------:R-:W-:Y:S01]  /*4da0*/  BAR.SYNC.DEFER_BLOCKING 0x0 ;  /* 0x0000000000007b1d */ /* 0x000fe20000010000 */
[--C-:B------:R-:W-:Y:S01]  /*4db0*/  FADD R113, R113, -R5.reuse ;  /* 0x8000000571717221 */ /* 0x100fe20000000000 */
[----:B------:R-:W-:Y:S01]  /*4dc0*/  FADD R98, R98, -R4 ;  /* 0x8000000462627221 */ /* 0x000fe20000000000 */
[----:B------:R-:W-:Y:S01]  /*4dd0*/  FADD R12, R12, -R5 ;  /* 0x800000050c0c7221 */ /* 0x000fe20000000000 */
[----:B------:R-:W-:Y:S01]  /*4de0*/  FMUL R111, R111, 1.4426950216293334961 ;  /* 0x3fb8aa3b6f6f7820 */ /* 0x000fe20000400000 */
[----:B------:R-:W-:Y:S01]  /*4df0*/  FMUL R113, R113, 1.4426950216293334961 ;  /* 0x3fb8aa3b71717820 */ /* 0x000fe20000400000 */
[----:B------:R-:W-:Y:S01]  /*4e00*/  FMUL R98, R98, 1.4426950216293334961 ;  /* 0x3fb8aa3b62627820 */ /* 0x000fe20000400000 */
[----:B------:R-:W-:Y:S01]  /*4e10*/  FMUL R12, R12, 1.4426950216293334961 ;  /* 0x3fb8aa3b0c0c7820 */ /* 0x000fe20000400000 */
[----:B------:R-:W-:Y:S01]  /*4e20*/  MUFU.EX2 R106, R14 ;  /* 0x0000000e006a7308 */ /* 0x000fe20000000800 */
[----:B------:R-:W1:Y:S07]  /*4e30*/  LDSM.16.M88.4 R8, [R3+UR8+0x8000] ;  /* 0x008000080308783b */ /* 0x000e6e0008000200 */
[----:B------:R-:W4:Y:S01]  /*4e40*/  MUFU.EX2 R111, R111 ;  /* 0x0000006f006f7308 */ /* 0x000f220000000800 */
[----:B------:R-:W1:Y:S07]  /*4e50*/  LDSM.16.M88.4 R64, [R3+UR8+0x8800] ;  /* 0x008800080340783b */ /* 0x000e6e0008000200 */
[----:B------:R-:W-:Y:S08]  /*4e60*/  MUFU.EX2 R115, R98 ;  /* 0x0000006200737308 */ /* 0x000ff00000000800 */
[----:B------:R-:W0:Y:S08]  /*4e70*/  MUFU.EX2 R7, R7 ;  /* 0x0000000700077308 */ /* 0x000e300000000800 */
[----:B------:R-:W-:Y:S08]  /*4e80*/  MUFU.EX2 R113, R113 ;  /* 0x0000007100717308 */ /* 0x000ff00000000800 */
[----:B------:R1:W1:Y:S01]  /*4e90*/  MUFU.EX2 R0, R12 ;  /* 0x0000000c00007308 */ /* 0x0002620000000800 */
[----:B0-----:R-:W-:-:S02]  /*4ea0*/  IMAD.MOV.U32 R50, RZ, RZ, R47 ;  /* 0x000000ffff327224 */ /* 0x001fc400078e002f */
[C---:B------:R-:W-:Y:S01]  /*4eb0*/  FMUL R44, R2.reuse, R43 ;  /* 0x0000002b022c7220 */ /* 0x040fe20000400000 */
[----:B------:R-:W-:Y:S01]  /*4ec0*/  FMUL R45, R2, R42 ;  /* 0x0000002a022d7220 */ /* 0x000fe20000400000 */
[C---:B------:R-:W-:Y:S01]  /*4ed0*/  FMUL R46, R124.reuse, R41 ;  /* 0x000000297c2e7220 */ /* 0x040fe20000400000 */
[----:B------:R-:W-:Y:S01]  /*4ee0*/  FMUL R47, R124, R40 ;  /* 0x000000287c2f7220 */ /* 0x000fe20000400000 */
[----:B----4-:R-:W-:Y:S02]  /*4ef0*/  F2FP.BF16.F32.PACK_AB R40, R95, R111 ;  /* 0x0000006f5f28723e */ /* 0x010fe400000010ff */
[----:B------:R-:W-:Y:S01]  /*4f00*/  F2FP.BF16.F32.PACK_AB R41, R7, R112 ;  /* 0x000000700729723e */ /* 0x000fe200000010ff */
[----:B------:R-:W-:Y:S01]  /*4f10*/  IMAD.MOV.U32 R110, RZ, RZ, R74 ;  /* 0x000000ffff6e7224 */ /* 0x000fe200078e004a */
[----:B------:R-:W-:Y:S01]  /*4f20*/  F2FP.BF16.F32.PACK_AB R42, R106, R115 ;  /* 0x000000736a2a723e */ /* 0x000fe200000010ff */
[----:B------:R-:W-:Y:S01]  /*4f30*/  FMUL R75, R124, R119 ;  /* 0x000000777c4b7220 */ /* 0x000fe20000400000 */
[----:B-1----:R-:W-:Y:S01]  /*4f40*/  LDSM.16.M88.4 R12, [R3+UR8+0x9800] ;  /* 0x00980008030c783b */ /* 0x002fe20008000200 */
[----:B------:R-:W-:Y:S01]  /*4f50*/  F2FP.BF16.F32.PACK_AB R43, R0, R113 ;  /* 0x00000071002b723e */ /* 0x000fe200000010ff */
[----:B------:R-:W-:-:S06]  /*4f60*/  FMUL R74, R124, R118 ;  /* 0x000000767c4a7220 */ /* 0x000fcc0000400000 */
[----:B------:R-:W-:Y:S01]  /*4f70*/  HMMA.16816.F32.BF16 R44, R40, R8, R44 ;  /* 0x00000008282c723c */ /* 0x000fe2000004182c */
[----:B------:R-:W-:Y:S01]  /*4f80*/  IMAD.MOV.U32 R9, RZ, RZ, R73 ;  /* 0x000000ffff097224 */ /* 0x000fe200078e0049 */
[----:B------:R-:W-:Y:S01]  /*4f90*/  MOV R8, R72 ;  /* 0x0000004800087202 */ /* 0x000fe20000000f00 */
[C---:B------:R-:W-:Y:S01]  /*4fa0*/  FMUL R72, R2.reuse, R116 ;  /* 0x0000007402487220 */ /* 0x040fe20000400000 */
[C---:B------:R-:W-:Y:S01]  /*4fb0*/  FMUL R73, R2.reuse, R117 ;  /* 0x0000007502497220 */ /* 0x040fe20000400000 */
[C---:B------:R-:W-:Y:S01]  /*4fc0*/  FMUL R68, R2.reuse, R26 ;  /* 0x0000001a02447220 */ /* 0x040fe20000400000 */
[----:B------:R-:W-:Y:S01]  /*4fd0*/  FMUL R69, R2, R25 ;  /* 0x0000001902457220 */ /* 0x000fe20000400000 */
[----:B------:R-:W-:Y:S01]  /*4fe0*/  FMUL R70, R124, R24 ;  /* 0x000000187c467220 */ /* 0x000fe20000400000 */
[----:B------:R-:W-:Y:S01]  /*4ff0*/  IMAD.MOV.U32 R119, RZ, RZ, R50 ;  /* 0x000000ffff777224 */ /* 0x000fe200078e0032 */
[----:B------:R-:W-:Y:S01]  /*5000*/  MOV R117, R35 ;  /* 0x0000002300757202 */ /* 0x000fe20000000f00 */
[----:B------:R-:W-:Y:S01]  /*5010*/  IMAD.MOV.U32 R98, RZ, RZ, R49 ;  /* 0x000000ffff627224 */ /* 0x000fe200078e0031 */
[----:B------:R-:W-:Y:S01]  /*5020*/  LDSM.16.M88.4 R24, [R3+UR8+0xa000] ;  /* 0x00a000080318783b */ /* 0x000fe20008000200 */
[----:B------:R-:W-:-:S02]  /*5030*/  IMAD.MOV.U32 R118, RZ, RZ, R34 ;  /* 0x000000ffff767224 */ /* 0x000fc400078e0022 */
[----:B------:R-:W-:Y:S02]  /*5040*/  IMAD.MOV.U32 R116, RZ, RZ, R33 ;  /* 0x000000ffff747224 */ /* 0x000fe400078e0021 */
[----:B--2---:R-:W-:Y:S02]  /*5050*/  FMUL R71, R124, R19 ;  /* 0x000000137c477220 */ /* 0x004fe40000400000 */
[----:B------:R-:W0:Y:S05]  /*5060*/  LDSM.16.M88.4 R16, [R3+UR8+0x9000] ;  /* 0x009000080310783b */ /* 0x000e2a0008000200 */
[----:B------:R-:W-:Y:S01]  /*5070*/  HMMA.16816.F32.BF16 R68, R40, R64, R68 ;  /* 0x000000402844723c */ /* 0x000fe20000041844 */
[----:B------:R-:W-:-:S02]  /*5080*/  IMAD.MOV.U32 R64, RZ, RZ, R32 ;  /* 0x000000ffff407224 */ /* 0x000fc400078e0020 */
[----:B------:R-:W1:Y:S05]  /*5090*/  LDSM.16.M88.4 R32, [R3+UR8+0xb000] ;  /* 0x00b000080320783b */ /* 0x000e6a0008000200 */
[----:B0-----:R-:W-:Y:S01]  /*50a0*/  HMMA.16816.F32.BF16 R72, R40, R16, R72 ;  /* 0x000000102848723c */ /* 0x001fe20000041848 */
[----:B------:R-:W-:Y:S01]  /*50b0*/  MOV R16, R80 ;  /* 0x0000005000107202 */ /* 0x000fe20000000f00 */
[C---:B------:R-:W-:Y:S01]  /*50c0*/  FMUL R80, R2.reuse, R36 ;  /* 0x0000002402507220 */ /* 0x040fe20000400000 */
[----:B------:R-:W-:Y:S02]  /*50d0*/  IMAD.MOV.U32 R36, RZ, RZ, R81 ;  /* 0x000000ffff247224 */ /* 0x000fe400078e0051 */
[----:B------:R-:W-:Y:S01]  /*50e0*/  FMUL R81, R2, R37 ;  /* 0x0000002502517220 */ /* 0x000fe20000400000 */
[----:B------:R-:W-:-:S02]  /*50f0*/  IMAD.MOV.U32 R37, RZ, RZ, R82 ;  /* 0x000000ffff257224 */ /* 0x000fc400078e0052 */
[C---:B------:R-:W-:Y:S01]  /*5100*/  FMUL R82, R124.reuse, R38 ;  /* 0x000000267c527220 */ /* 0x040fe20000400000 */
[----:B------:R-:W-:Y:S02]  /*5110*/  IMAD.MOV.U32 R38, RZ, RZ, R48 ;  /* 0x000000ffff267224 */ /* 0x000fe400078e0030 */
[----:B------:R-:W0:Y:S01]  /*5120*/  LDSM.16.M88.4 R48, [R3+UR8+0xa800] ;  /* 0x00a800080330783b */ /* 0x000e220008000200 */
[----:B------:R-:W-:Y:S02]  /*5130*/  IMAD.MOV.U32 R17, RZ, RZ, R83 ;  /* 0x000000ffff117224 */ /* 0x000fe400078e0053 */
[----:B------:R-:W-:Y:S01]  /*5140*/  FMUL R83, R124, R39 ;  /* 0x000000277c537220 */ /* 0x000fe20000400000 */
[----:B------:R-:W-:-:S06]  /*5150*/  FMUL R60, R2, R60 ;  /* 0x0000003c023c7220 */ /* 0x000fcc0000400000 */
[----:B------:R-:W-:Y:S01]  /*5160*/  HMMA.16816.F32.BF16 R80, R40, R12, R80 ;  /* 0x0000000c2850723c */ /* 0x000fe20000041850 */
[----:B------:R-:W-:Y:S02]  /*5170*/  IMAD.MOV.U32 R13, RZ, RZ, R85 ;  /* 0x000000ffff0d7224 */ /* 0x000fe400078e0055 */
[----:B------:R-:W-:Y:S01]  /*5180*/  FMUL R85, R2, R53 ;  /* 0x0000003502557220 */ /* 0x000fe20000400000 */
[----:B------:R-:W-:Y:S02]  /*5190*/  IMAD.MOV.U32 R53, RZ, RZ, R87 ;  /* 0x000000ffff357224 */ /* 0x000fe400078e0057 */
[----:B------:R-:W-:Y:S01]  /*51a0*/  FMUL R87, R124, R55 ;  /* 0x000000377c577220 */ /* 0x000fe20000400000 */
[----:B------:R-:W-:Y:S01]  /*51b0*/  MOV R55, R21 ;  /* 0x0000001500377202 */ /* 0x000fe20000000f00 */
[----:B------:R-:W-:Y:S01]  /*51c0*/  FMUL R61, R2, R61 ;  /* 0x0000003d023d7220 */ /* 0x000fe20000400000 */
[C---:B------:R-:W-:Y:S01]  /*51d0*/  FMUL R62, R124.reuse, R62 ;  /* 0x0000003e7c3e7220 */ /* 0x040fe20000400000 */
[----:B------:R-:W-:Y:S01]  /*51e0*/  FMUL R63, R124, R63 ;  /* 0x0000003f7c3f7220 */ /* 0x000fe20000400000 */
[C---:B------:R-:W-:Y:S01]  /*51f0*/  FMUL R20, R2.reuse, R56 ;  /* 0x0000003802147220 */ /* 0x040fe20000400000 */
[----:B------:R-:W-:Y:S01]  /*5200*/  FMUL R21, R2, R57 ;  /* 0x0000003902157220 */ /* 0x000fe20000400000 */
[C---:B------:R-:W-:Y:S01]  /*5210*/  FMUL R22, R124.reuse, R58 ;  /* 0x0000003a7c167220 */ /* 0x040fe20000400000 */
[----:B------:R-:W-:Y:S01]  /*5220*/  FMUL R23, R124, R59 ;  /* 0x0000003b7c177220 */ /* 0x000fe20000400000 */
[----:B------:R-:W-:-:S06]  /*5230*/  IMAD.MOV.U32 R59, RZ, RZ, R29 ;  /* 0x000000ffff3b7224 */ /* 0x000fcc00078e001d */
[----:B-1----:R-:W-:Y:S01]  /*5240*/  HMMA.16816.F32.BF16 R20, R40, R32, R20 ;  /* 0x000000202814723c */ /* 0x002fe20000041814 */
[----:B------:R-:W-:Y:S01]  /*5250*/  MOV R32, R9 ;  /* 0x0000000900207202 */ /* 0x000fe20000000f00 */
[----:B------:R-:W-:Y:S01]  /*5260*/  IMAD.MOV.U32 R9, RZ, RZ, R30 ;  /* 0x000000ffff097224 */ /* 0x000fe200078e001e */
[----:B------:R-:W-:-:S05]  /*5270*/  MOV R33, R31 ;  /* 0x0000001f00217202 */ /* 0x000fca0000000f00 */
[----:B0-----:R-:W-:Y:S01]  /*5280*/  HMMA.16816.F32.BF16 R60, R40, R48, R60 ;  /* 0x00000030283c723c */ /* 0x001fe2000004183c */
[----:B------:R-:W-:Y:S02]  /*5290*/  IMAD.MOV.U32 R48, RZ, RZ, R16 ;  /* 0x000000ffff307224 */ /* 0x000fe400078e0010 */
[----:B------:R-:W-:Y:S02]  /*52a0*/  IMAD.MOV.U32 R16, RZ, RZ, R28 ;  /* 0x000000ffff107224 */ /* 0x000fe400078e001c */
[----:B------:R-:W0:Y:S01]  /*52b0*/  LDSM.16.M88.4 R28, [R3+UR8+0xb800] ;  /* 0x00b80008031c783b */ /* 0x000e220008000200 */
[----:B------:R-:W-:Y:S02]  /*52c0*/  IMAD.MOV.U32 R65, RZ, RZ, R93 ;  /* 0x000000ffff417224 */ /* 0x000fe400078e005d */
[--C-:B------:R-:W-:Y:S01]  /*52d0*/  FADD R100, R100, -R4.reuse ;  /* 0x8000000464647221 */ /* 0x100fe20000000000 */
[--C-:B------:R-:W-:Y:S01]  /*52e0*/  FADD R93, R123, -R4.reuse ;  /* 0x800000047b5d7221 */ /* 0x100fe20000000000 */
[----:B------:R-:W-:Y:S01]  /*52f0*/  FADD R122, R122, -R4 ;  /* 0x800000047a7a7221 */ /* 0x000fe20000000000 */
[--C-:B------:R-:W-:Y:S01]  /*5300*/  FADD R114, R114, -R5.reuse ;  /* 0x8000000572727221 */ /* 0x100fe20000000000 */
[----:B------:R-:W-:Y:S01]  /*5310*/  IMAD.MOV.U32 R39, RZ, RZ, R84 ;  /* 0x000000ffff277224 */ /* 0x000fe200078e0054 */
[----:B------:R-:W-:Y:S01]  /*5320*/  MOV R12, R99 ;  /* 0x00000063000c7202 */ /* 0x000fe20000000f00 */
[----:B------:R-:W-:Y:S01]  /*5330*/  FMUL R84, R2, R52 ;  /* 0x0000003402547220 */ /* 0x000fe20000400000 */
[----:B------:R-:W-:Y:S01]  /*5340*/  FADD R102, R102, -R4 ;  /* 0x8000000466667221 */ /* 0x000fe20000000000 */
[--C-:B------:R-:W-:Y:S01]  /*5350*/  FADD R103, R103, -R5.reuse ;  /* 0x8000000567677221 */ /* 0x100fe20000000000 */
[----:B------:R-:W-:Y:S01]  /*5360*/  FADD R101, R101, -R5 ;  /* 0x8000000565657221 */ /* 0x000fe20000000000 */
[----:B------:R-:W-:Y:S01]  /*5370*/  MOV R52, R97 ;  /* 0x0000006100347202 */ /* 0x000fe20000000f00 */
[----:B------:R-:W-:Y:S01]  /*5380*/  FMUL R99, R100, 1.4426950216293334961 ;  /* 0x3fb8aa3b64637820 */ /* 0x000fe20000400000 */
[----:B------:R-:W-:Y:S01]  /*5390*/  FMUL R93, R93, 1.4426950216293334961 ;  /* 0x3fb8aa3b5d5d7820 */ /* 0x000fe20000400000 */
[----:B------:R-:W-:Y:S01]  /*53a0*/  FMUL R97, R122, 1.4426950216293334961 ;  /* 0x3fb8aa3b7a617820 */ /* 0x000fe20000400000 */
[----:B------:R-:W-:Y:S01]  /*53b0*/  FMUL R94, R94, 1.4426950216293334961 ;  /* 0x3fb8aa3b5e5e7820 */ /* 0x000fe20000400000 */
[----:B------:R-:W-:Y:S01]  /*53c0*/  FMUL R100, R114, 1.4426950216293334961 ;  /* 0x3fb8aa3b72647820 */ /* 0x000fe20000400000 */
[----:B------:R-:W-:Y:S01]  /*53d0*/  FMUL R102, R102, 1.4426950216293334961 ;  /* 0x3fb8aa3b66667820 */ /* 0x000fe20000400000 */
[----:B------:R-:W-:Y:S01]  /*53e0*/  FMUL R103, R103, 1.4426950216293334961 ;  /* 0x3fb8aa3b67677820 */ /* 0x000fe20000400000 */
[----:B------:R-:W-:Y:S01]  /*53f0*/  FMUL R101, R101, 1.4426950216293334961 ;  /* 0x3fb8aa3b65657820 */ /* 0x000fe20000400000 */
[----:B------:R-:W-:Y:S01]  /*5400*/  MOV R49, R17 ;  /* 0x0000001100317202 */ /* 0x000fe20000000f00 */
[----:B------:R-:W-:Y:S01]  /*5410*/  IMAD.MOV.U32 R57, RZ, RZ, R119 ;  /* 0x000000ffff397224 */ /* 0x000fe200078e0077 */
[----:B------:R-:W-:Y:S01]  /*5420*/  MOV R119, R108 ;  /* 0x0000006c00777202 */ /* 0x000fe20000000f00 */
[----:B------:R-:W-:Y:S01]  /*5430*/  IMAD.MOV.U32 R58, RZ, RZ, R8 ;  /* 0x000000ffff3a7224 */ /* 0x000fe200078e0008 */
[----:B------:R-:W-:Y:S01]  /*5440*/  MUFU.EX2 R93, R93 ;  /* 0x0000005d005d7308 */ /* 0x000fe20000000800 */
[----:B------:R-:W-:-:S02]  /*5450*/  IMAD.MOV.U32 R8, RZ, RZ, R110 ;  /* 0x000000ffff087224 */ /* 0x000fc400078e006e */
[----:B------:R-:W-:-:S05]  /*5460*/  IMAD.MOV.U32 R17, RZ, RZ, R109 ;  /* 0x000000ffff117224 */ /* 0x000fca00078e006d */
[----:B------:R-:W1:Y:S01]  /*5470*/  MUFU.EX2 R97, R97 ;  /* 0x0000006100617308 */ /* 0x000e620000000800 */
[----:B------:R-:W-:Y:S01]  /*5480*/  HMMA.16816.F32.BF16 R84, R40, R24, R84 ;  /* 0x000000182854723c */ /* 0x000fe20000041854 */
[----:B------:R-:W-:-:S06]  /*5490*/  IMAD.MOV.U32 R123, RZ, RZ, R55 ;  /* 0x000000ffff7b7224 */ /* 0x000fcc00078e0037 */
[----:B------:R-:W-:Y:S01]  /*54a0*/  MUFU.EX2 R99, R99 ;  /* 0x0000006300637308 */ /* 0x000fe20000000800 */
[----:B------:R-:W-:-:S07]  /*54b0*/  IMAD.MOV.U32 R55, RZ, RZ, R12 ;  /* 0x000000ffff377224 */ /* 0x000fce00078e000c */
[----:B------:R-:W-:Y:S01]  /*54c0*/  MUFU.EX2 R109, R102 ;  /* 0x00000066006d7308 */ /* 0x000fe20000000800 */
[----:B------:R-:W-:-:S07]  /*54d0*/  MOV R25, R13 ;  /* 0x0000000d00197202 */ /* 0x000fce0000000f00 */
[----:B------:R-:W-:Y:S08]  /*54e0*/  MUFU.EX2 R94, R94 ;  /* 0x0000005e005e7308 */ /* 0x000ff00000000800 */
[----:B------:R-:W2:Y:S08]  /*54f0*/  MUFU.EX2 R100, R100 ;  /* 0x0000006400647308 */ /* 0x000eb00000000800 */
[----:B------:R-:W-:Y:S08]  /*5500*/  MUFU.EX2 R108, R103 ;  /* 0x00000067006c7308 */ /* 0x000ff00000000800 */
[----:B------:R-:W4:Y:S01]  /*5510*/  MUFU.EX2 R110, R101 ;  /* 0x00000065006e7308 */ /* 0x000f220000000800 */
[----:B------:R-:W-:Y:S01]  /*5520*/  IMAD.MOV.U32 R24, RZ, RZ, R39 ;  /* 0x000000ffff187224 */ /* 0x000fe200078e0027 */
[----:B------:R-:W-:Y:S01]  /*5530*/  MOV R12, R37 ;  /* 0x00000025000c7202 */ /* 0x000fe20000000f00 */
[----:B------:R-:W-:-:S02]  /*5540*/  IMAD.MOV.U32 R56, RZ, RZ, R38 ;  /* 0x000000ffff387224 */ /* 0x000fc400078e0026 */
[C---:B------:R-:W-:Y:S01]  /*5550*/  FMUL R37, R2.reuse, R77 ;  /* 0x0000004d02257220 */ /* 0x040fe20000400000 */
[----:B------:R-:W-:Y:S02]  /*5560*/  IMAD.MOV.U32 R13, RZ, RZ, R36 ;  /* 0x000000ffff0d7224 */ /* 0x000fe400078e0024 */
[----:B------:R-:W-:Y:S01]  /*5570*/  FMUL R36, R2, R76 ;  /* 0x0000004c02247220 */ /* 0x000fe20000400000 */
[C---:B------:R-:W-:Y:S01]  /*5580*/  FMUL R38, R124.reuse, R78 ;  /* 0x0000004e7c267220 */ /* 0x040fe20000400000 */
[----:B---3--:R-:W-:-:S07]  /*5590*/  FMUL R39, R124, R79 ;  /* 0x0000004f7c277220 */ /* 0x008fce0000400000 */
[----:B0-----:R-:W-:Y:S01]  /*55a0*/  HMMA.16816.F32.BF16 R36, R40, R28, R36 ;  /* 0x0000001c2824723c */ /* 0x001fe20000041824 */
[----:B-1----:R-:W-:Y:S02]  /*55b0*/  F2FP.BF16.F32.PACK_AB R40, R97, R93 ;  /* 0x0000005d6128723e */ /* 0x002fe400000010ff */
[----:B--2---:R-:W-:Y:S02]  /*55c0*/  F2FP.BF16.F32.PACK_AB R41, R100, R94 ;  /* 0x0000005e6429723e */ /* 0x004fe400000010ff */
[----:B------:R-:W-:Y:S02]  /*55d0*/  F2FP.BF16.F32.PACK_AB R42, R109, R99 ;  /* 0x000000636d2a723e */ /* 0x000fe400000010ff */
[----:B----4-:R-:W-:-:S07]  /*55e0*/  F2FP.BF16.F32.PACK_AB R43, R110, R108 ;  /* 0x0000006c6e2b723e */ /* 0x010fce00000010ff */
[C---:B------:R-:W-:Y:S01]  /*55f0*/  HMMA.16816.F32.BF16 R76, R40.reuse, R10, R44 ;  /* 0x0000000a284c723c */ /* 0x040fe2000004182c */
[----:B------:R-:W-:Y:S02]  /*5600*/  MOV R46, R8 ;  /* 0x00000008002e7202 */ /* 0x000fe40000000f00 */
[----:B------:R-:W2:Y:S01]  /*5610*/  LDL.LU R8, [R1+0x2c] ;  /* 0x00002c0001087983 */ /* 0x000ea20000300800 */
[----:B------:R-:W-:Y:S01]  /*5620*/  IMAD.MOV.U32 R122, RZ, RZ, R64 ;  /* 0x000000ffff7a7224 */ /* 0x000fe200078e0040 */
[----:B------:R-:W-:Y:S01]  /*5630*/  MOV R45, R65 ;  /* 0x00000041002d7202 */ /* 0x000fe20000000f00 */
[----:B------:R-:W-:Y:S02]  /*5640*/  IMAD.MOV.U32 R10, RZ, RZ, R25 ;  /* 0x000000ffff0a7224 */ /* 0x000fe400078e0019 */
[----:B------:R-:W-:Y:S01]  /*5650*/  HMMA.16816.F32.BF16 R64, R40, R66, R68 ;  /* 0x000000422840723c */ /* 0x000fe20000041844 */
[----:B------:R-:W-:Y:S01]  /*5660*/  IMAD.MOV.U32 R71, RZ, RZ, R52 ;  /* 0x000000ffff477224 */ /* 0x000fe200078e0034 */
[----:B------:R-:W-:Y:S01]  /*5670*/  MOV R44, R54 ;  /* 0x00000036002c7202 */ /* 0x000fe20000000f00 */
[----:B------:R-:W-:-:S02]  /*5680*/  IMAD.MOV.U32 R11, RZ, RZ, R55 ;  /* 0x000000ffff0b7224 */ /* 0x000fc400078e0037 */
[----:B------:R-:W-:Y:S01]  /*5690*/  IMAD.MOV.U32 R70, RZ, RZ, R71 ;  /* 0x000000ffff467224 */ /* 0x000fe200078e0047 */
[----:B------:R-:W-:Y:S01]  /*56a0*/  MOV R71, R10 ;  /* 0x0000000a00477202 */ /* 0x000fe20000000f00 */
[----:B------:R-:W-:Y:S02]  /*56b0*/  IMAD.MOV.U32 R47, RZ, RZ, R32 ;  /* 0x000000ffff2f7224 */ /* 0x000fe400078e0020 */
[----:B------:R-:W-:Y:S02]  /*56c0*/  IMAD.MOV.U32 R10, RZ, RZ, R11 ;  /* 0x000000ffff0a7224 */ /* 0x000fe400078e000b */
[----:B------:R-:W-:Y:S01]  /*56d0*/  IMAD.MOV.U32 R11, RZ, RZ, R44 ;  /* 0x000000ffff0b7224 */ /* 0x000fe200078e002c */
[----:B------:R-:W-:Y:S01]  /*56e0*/  MOV R44, R45 ;  /* 0x0000002d002c7202 */ /* 0x000fe20000000f00 */
[----:B------:R-:W-:Y:S02]  /*56f0*/  IMAD.MOV.U32 R45, RZ, RZ, R46 ;  /* 0x000000ffff2d7224 */ /* 0x000fe400078e002e */
[----:B------:R-:W-:Y:S01]  /*5700*/  IMAD.MOV.U32 R46, RZ, RZ, R47 ;  /* 0x000000ffff2e7224 */ /* 0x000fe200078e002f */
[----:B------:R-:W-:Y:S01]  /*5710*/  MOV R47, R123 ;  /* 0x0000007b002f7202 */ /* 0x000fe20000000f00 */
[----:B------:R-:W-:-:S02]  /*5720*/  IMAD.MOV.U32 R123, RZ, RZ, R9 ;  /* 0x000000ffff7b7224 */ /* 0x000fc400078e0009 */
[----:B--2---:R-:W-:Y:S02]  /*5730*/  FADD R103, R8, -R4 ;  /* 0x8000000408677221 */ /* 0x004fe40000000000 */
[----:B------:R-:W2:Y:S04]  /*5740*/  LDL.LU R8, [R1+0x28] ;  /* 0x0000280001087983 */ /* 0x000ea80000300800 */
[----:B------:R-:W3:Y:S04]  /*5750*/  LDL.LU R9, [R1+0x24] ;  /* 0x0000240001097983 */ /* 0x000ee80000300800 */
[----:B------:R-:W4:Y:S01]  /*5760*/  LDL.LU R68, [R1+0x20] ;  /* 0x0000200001447983 */ /* 0x000f220000300800 */
[----:B------:R-:W-:Y:S01]  /*5770*/  IMAD.MOV.U32 R69, RZ, RZ, R70 ;  /* 0x000000ffff457224 */ /* 0x000fe200078e0046 */
[----:B------:R-:W-:Y:S01]  /*5780*/  MOV R70, R71 ;  /* 0x0000004700467202 */ /* 0x000fe20000000f00 */
[----:B------:R-:W-:-:S02]  /*5790*/  IMAD.MOV.U32 R71, RZ, RZ, R10 ;  /* 0x000000ffff477224 */ /* 0x000fc400078e000a */
[----:B------:R-:W-:Y:S01]  /*57a0*/  IMAD.MOV.U32 R10, RZ, RZ, R11 ;  /* 0x000000ffff0a7224 */ /* 0x000fe200078e000b */
[----:B------:R-:W-:Y:S01]  /*57b0*/  MOV R11, R44 ;  /* 0x0000002c000b7202 */ /* 0x000fe20000000f00 */
[----:B------:R-:W-:Y:S02]  /*57c0*/  IMAD.MOV.U32 R44, RZ, RZ, R45 ;  /* 0x000000ffff2c7224 */ /* 0x000fe400078e002d */
[----:B------:R-:W-:Y:S01]  /*57d0*/  IMAD.MOV.U32 R45, RZ, RZ, R46 ;  /* 0x000000ffff2d7224 */ /* 0x000fe200078e002e */
[----:B------:R-:W-:Y:S01]  /*57e0*/  MOV R46, R47 ;  /* 0x0000002f002e7202 */ /* 0x000fe20000000f00 */
[----:B------:R-:W-:Y:S02]  /*57f0*/  IMAD.MOV.U32 R47, RZ, RZ, R123 ;  /* 0x000000ffff2f7224 */ /* 0x000fe400078e007b */
[----:B------:R-:W-:Y:S01]  /*5800*/  IMAD.MOV.U32 R123, RZ, RZ, R105 ;  /* 0x000000ffff7b7224 */ /* 0x000fe200078e0069 */
[----:B------:R-:W-:Y:S01]  /*5810*/  MOV R102, R58 ;  /* 0x0000003a00667202 */ /* 0x000fe20000000f00 */
[----:B------:R-:W-:-:S02]  /*5820*/  IMAD.MOV.U32 R101, RZ, RZ, R33 ;  /* 0x000000ffff657224 */ /* 0x000fc400078e0021 */
[----:B------:R-:W-:Y:S02]  /*5830*/  IMAD.MOV.U32 R28, RZ, RZ, R59 ;  /* 0x000000ffff1c7224 */ /* 0x000fe400078e003b */
[----:B------:R-:W-:Y:S02]  /*5840*/  IMAD.MOV.U32 R114, RZ, RZ, R57 ;  /* 0x000000ffff727224 */ /* 0x000fe400078e0039 */
[----:B------:R-:W-:Y:S02]  /*5850*/  IMAD.MOV.U32 R33, RZ, RZ, R56 ;  /* 0x000000ffff217224 */ /* 0x000fe400078e0038 */
[----:B------:R-:W-:Y:S01]  /*5860*/  HMMA.16816.F32.BF16 R56, R40, R18, R72 ;  /* 0x000000122838723c */ /* 0x000fe20000041848 */
[----:B--2---:R-:W-:-:S04]  /*5870*/  FADD R8, R8, -R4 ;  /* 0x8000000408087221 */ /* 0x004fc80000000000 */
[----:B------:R-:W-:-:S04]  /*5880*/  FMUL R8, R8, 1.4426950216293334961 ;  /* 0x3fb8aa3b08087820 */ /* 0x000fc80000400000 */
[----:B------:R4:W-:Y:S02]  /*5890*/  MUFU.EX2 R105, R8 ;  /* 0x0000000800697308 */ /* 0x0009e40000000800 */
[----:B----4-:R-:W-:Y:S01]  /*58a0*/  FADD R8, R68, -R4 ;  /* 0x8000000444087221 */ /* 0x010fe20000000000 */
[----:B------:R-:W-:Y:S01]  /*58b0*/  MOV R68, R69 ;  /* 0x0000004500447202 */ /* 0x000fe20000000f00 */
[----:B------:R-:W-:Y:S02]  /*58c0*/  IMAD.MOV.U32 R69, RZ, RZ, R70 ;  /* 0x000000ffff457224 */ /* 0x000fe400078e0046 */
[----:B------:R-:W-:Y:S01]  /*58d0*/  IMAD.MOV.U32 R70, RZ, RZ, R71 ;  /* 0x000000ffff467224 */ /* 0x000fe200078e0047 */
[----:B------:R-:W-:Y:S01]  /*58e0*/  MOV R71, R10 ;  /* 0x0000000a00477202 */ /* 0x000fe20000000f00 */
[----:B------:R-:W-:Y:S01]  /*58f0*/  IMAD.MOV.U32 R10, RZ, RZ, R11 ;  /* 0x000000ffff0a7224 */ /* 0x000fe200078e000b */
[----:B------:R-:W-:Y:S01]  /*5900*/  MOV R75, R68 ;  /* 0x00000044004b7202 */ /* 0x000fe20000000f00 */
        /* <DEDUP_REMOVED lines=25> */
[----:B------:R-:W2:Y:S01]  /*5aa0*/  LDL.LU R102, [R1+0x38] ;  /* 0x0000380001667983 */ /* 0x000ea20000300800 */
[----:B---3--:R-:W-:Y:S01]  /*5ab0*/  FADD R9, R9, -R4 ;  /* 0x8000000409097221 */ /* 0x008fe20000000000 */
[----:B------:R-:W-:Y:S01]  /*5ac0*/  FMUL R8, R8, 1.4426950216293334961 ;  /* 0x3fb8aa3b08087820 */ /* 0x000fe20000400000 */
[----:B------:R-:W-:-:S02]  /*5ad0*/  MOV R72, R68 ;  /* 0x0000004400487202 */ /* 0x000fc40000000f00 */
[----:B------:R-:W-:Y:S01]  /*5ae0*/  FMUL R9, R9, 1.4426950216293334961 ;  /* 0x3fb8aa3b09097820 */ /* 0x000fe20000400000 */
[----:B------:R0:W-:Y:S01]  /*5af0*/  MUFU.EX2 R107, R8 ;  /* 0x00000008006b7308 */ /* 0x0001e20000000800 */
[----:B------:R-:W-:Y:S02]  /*5b00*/  IMAD.MOV.U32 R68, RZ, RZ, R10 ;  /* 0x000000ffff447224 */ /* 0x000fe400078e000a */
[----:B------:R-:W-:Y:S01]  /*5b10*/  IMAD.MOV.U32 R74, RZ, RZ, R70 ;  /* 0x000000ffff4a7224 */ /* 0x000fe200078e0046 */
[----:B------:R-:W-:Y:S01]  /*5b20*/  MOV R70, R44 ;  /* 0x0000002c00467202 */ /* 0x000fe20000000f00 */
[----:B0-----:R-:W-:Y:S01]  /*5b30*/  FADD R8, R75, -R5 ;  /* 0x800000054b087221 */ /* 0x001fe20000000000 */
[----:B------:R-:W-:Y:S02]  /*5b40*/  MOV R75, R71 ;  /* 0x00000047004b7202 */ /* 0x000fe40000000f00 */
[----:B------:R0:W1:Y:S01]  /*5b50*/  MUFU.EX2 R106, R9 ;  /* 0x00000009006a7308 */ /* 0x0000620000000800 */
[----:B------:R-:W-:-:S02]  /*5b60*/  IMAD.MOV.U32 R71, RZ, RZ, R45 ;  /* 0x000000ffff477224 */ /* 0x000fc400078e002d */
[----:B------:R-:W-:Y:S02]  /*5b70*/  IMAD.MOV.U32 R10, RZ, RZ, R46 ;  /* 0x000000ffff0a7224 */ /* 0x000fe400078e002e */
[----:B------:R-:W-:Y:S02]  /*5b80*/  IMAD.MOV.U32 R44, RZ, RZ, R28 ;  /* 0x000000ffff2c7224 */ /* 0x000fe400078e001c */
[----:B0-----:R-:W-:Y:S01]  /*5b90*/  FADD R9, R72, -R5 ;  /* 0x8000000548097221 */ /* 0x001fe20000000000 */
        /* <DEDUP_REMOVED lines=10> */
[----:B------:R-:W-:Y:S01]  /*5c40*/  IMAD.MOV.U32 R10, RZ, RZ, R11 ;  /* 0x000000ffff0a7224 */ /* 0x000fe200078e000b */
[----:B------:R-:W-:Y:S01]  /*5c50*/  MOV R11, R44 ;  /* 0x0000002c000b7202 */ /* 0x000fe20000000f00 */
[----:B------:R-:W-:Y:S02]  /*5c60*/  IMAD.MOV.U32 R28, RZ, RZ, R48 ;  /* 0x000000ffff1c7224 */ /* 0x000fe400078e0030 */
[----:B------:R-:W-:Y:S02]  /*5c70*/  IMAD.MOV.U32 R44, RZ, RZ, R45 ;  /* 0x000000ffff2c7224 */ /* 0x000fe400078e002d */
[----:B------:R-:W-:Y:S01]  /*5c80*/  FMUL R8, R8, 1.4426950216293334961 ;  /* 0x3fb8aa3b08087820 */ /* 0x000fe20000400000 */
[----:B------:R-:W-:Y:S01]  /*5c90*/  IMAD.MOV.U32 R45, RZ, RZ, R46 ;  /* 0x000000ffff2d7224 */ /* 0x000fe200078e002e */
[----:B------:R-:W-:Y:S01]  /*5ca0*/  MOV R46, R47 ;  /* 0x0000002f002e7202 */ /* 0x000fe20000000f00 */
[----:B------:R-:W-:Y:S01]  /*5cb0*/  IMAD.MOV.U32 R47, RZ, RZ, R28 ;  /* 0x000000ffff2f7224 */ /* 0x000fe200078e001c */
[----:B------:R-:W-:Y:S01]  /*5cc0*/  MOV R32, R24 ;  /* 0x0000001800207202 */ /* 0x000fe20000000f00 */
[----:B------:R-:W-:Y:S01]  /*5cd0*/  IMAD.MOV.U32 R28, RZ, RZ, R101 ;  /* 0x000000ffff1c7224 */ /* 0x000fe200078e0065 */
[----:B------:R-:W-:Y:S01]  /*5ce0*/  LOP3.LUT R114, R3, 0x40, RZ, 0x3c, !PT ;  /* 0x0000004003727812 */ /* 0x000fe200078e3cff */
[----:B------:R-:W-:-:S02]  /*5cf0*/  IMAD.MOV.U32 R29, RZ, RZ, R53 ;  /* 0x000000ffff1d7224 */ /* 0x000fc400078e0035 */
[----:B------:R-:W-:Y:S01]  /*5d00*/  HMMA.16816.F32.BF16 R52, R40, R14, R80 ;  /* 0x0000000e2834723c */ /* 0x000fe20000041850 */
[----:B------:R-:W-:Y:S01]  /*5d10*/  IMAD.MOV.U32 R82, RZ, RZ, R32 ;  /* 0x000000ffff527224 */ /* 0x000fe200078e0020 */
[----:B------:R-:W-:Y:S01]  /*5d20*/  MOV R80, R69 ;  /* 0x0000004500507202 */ /* 0x000fe20000000f00 */
[----:B------:R-:W-:Y:S02]  /*5d30*/  IMAD.MOV.U32 R81, RZ, RZ, R68 ;  /* 0x000000ffff517224 */ /* 0x000fe400078e0044 */
[----:B------:R-:W-:-:S03]  /*5d40*/  IMAD.MOV.U32 R15, RZ, RZ, R70 ;  /* 0x000000ffff0f7224 */ /* 0x000fc600078e0046 */
[C---:B------:R-:W-:Y:S01]  /*5d50*/  HMMA.16816.F32.BF16 R24, R40.reuse, R26, R84 ;  /* 0x0000001a2818723c */ /* 0x040fe20000041854 */
[----:B------:R-:W-:Y:S01]  /*5d60*/  MOV R87, R28 ;  /* 0x0000001c00577202 */ /* 0x000fe20000000f00 */
[----:B------:R-:W-:Y:S01]  /*5d70*/  IMAD.MOV.U32 R68, RZ, RZ, R44 ;  /* 0x000000ffff447224 */ /* 0x000fe200078e002c */
[----:B------:R-:W-:Y:S01]  /*5d80*/  MOV R84, R45 ;  /* 0x0000002d00547202 */ /* 0x000fe20000000f00 */
[----:B------:R-:W-:Y:S02]  /*5d90*/  IMAD.MOV.U32 R69, RZ, RZ, R46 ;  /* 0x000000ffff457224 */ /* 0x000fe400078e002e */
[----:B------:R-:W-:Y:S02]  /*5da0*/  IMAD.MOV.U32 R70, RZ, RZ, R47 ;  /* 0x000000ffff467224 */ /* 0x000fe400078e002f */
[----:B------:R-:W-:Y:S01]  /*5db0*/  HMMA.16816.F32.BF16 R48, R40, R50, R60 ;  /* 0x000000322830723c */ /* 0x000fe2000004183c */
[----:B------:R-:W0:Y:S04]  /*5dc0*/  LDSM.16.M88.4 R60, [R114+UR8+0x8000] ;  /* 0x00800008723c783b */ /* 0x000e280008000200 */
[----:B------:R-:W3:Y:S01]  /*5dd0*/  LDSM.16.M88.4 R44, [R114+UR8+0x8800] ;  /* 0x00880008722c783b */ /* 0x000ee20008000200 */
[----:B------:R-:W-:Y:S01]  /*5de0*/  FADD R98, R98, -R5 ;  /* 0x8000000562627221 */ /* 0x000fe20000000000 */
[----:B------:R-:W-:Y:S01]  /*5df0*/  FMUL R103, R103, 1.4426950216293334961 ;  /* 0x3fb8aa3b67677820 */ /* 0x000fe20000400000 */
[----:B------:R-:W-:-:S02]  /*5e00*/  FMUL R9, R9, 1.4426950216293334961 ;  /* 0x3fb8aa3b09097820 */ /* 0x000fc40000400000 */
[----:B------:R-:W-:Y:S01]  /*5e10*/  FMUL R98, R98, 1.4426950216293334961 ;  /* 0x3fb8aa3b62627820 */ /* 0x000fe20000400000 */
[----:B------:R-:W-:Y:S02]  /*5e20*/  IMAD.MOV.U32 R14, RZ, RZ, R71 ;  /* 0x000000ffff0e7224 */ /* 0x000fe400078e0047 */
[----:B------:R-:W-:Y:S01]  /*5e30*/  IMAD.MOV.U32 R83, RZ, RZ, R96 ;  /* 0x000000ffff537224 */ /* 0x000fe200078e0060 */
[----:B------:R-:W-:Y:S01]  /*5e40*/  MUFU.EX2 R103, R103 ;  /* 0x0000006700677308 */ /* 0x000fe20000000800 */
[----:B------:R-:W-:-:S07]  /*5e50*/  IMAD.MOV.U32 R96, RZ, RZ, R104 ;  /* 0x000000ffff607224 */ /* 0x000fce00078e0068 */
[----:B------:R-:W-:Y:S01]  /*5e60*/  MUFU.EX2 R98, R98 ;  /* 0x0000006200627308 */ /* 0x000fe20000000800 */
[----:B------:R-:W-:Y:S01]  /*5e70*/  MOV R86, R10 ;  /* 0x0000000a00567202 */ /* 0x000fe20000000f00 */
[----:B------:R-:W-:Y:S01]  /*5e80*/  IMAD.MOV.U32 R85, RZ, RZ, R11 ;  /* 0x000000ffff557224 */ /* 0x000fe200078e000b */
[----:B-1----:R-:W-:Y:S01]  /*5e90*/  F2FP.BF16.F32.PACK_AB R10, R107, R106 ;  /* 0x0000006a6b0a723e */ /* 0x002fe200000010ff */
[----:B------:R-:W-:-:S04]  /*5ea0*/  FADD R12, R12, -R4 ;  /* 0x800000040c0c7221 */ /* 0x000fc80000000000 */
[----:B------:R-:W-:Y:S01]  /*5eb0*/  FMUL R12, R12, 1.4426950216293334961 ;  /* 0x3fb8aa3b0c0c7820 */ /* 0x000fe20000400000 */
[--C-:B------:R-:W-:Y:S01]  /*5ec0*/  FADD R13, R13, -R4.reuse ;  /* 0x800000040d0d7221 */ /* 0x100fe20000000000 */
[----:B------:R-:W-:Y:S01]  /*5ed0*/  FADD R83, R83, -R4 ;  /* 0x8000000453537221 */ /* 0x000fe20000000000 */
[--C-:B------:R-:W-:Y:S01]  /*5ee0*/  FADD R82, R82, -R5.reuse ;  /* 0x8000000552527221 */ /* 0x100fe20000000000 */
[--C-:B------:R-:W-:Y:S01]  /*5ef0*/  FADD R88, R88, -R5.reuse ;  /* 0x8000000558587221 */ /* 0x100fe20000000000 */
[----:B------:R-:W-:Y:S01]  /*5f00*/  FMUL R13, R13, 1.4426950216293334961 ;  /* 0x3fb8aa3b0d0d7820 */ /* 0x000fe20000400000 */
[----:B------:R-:W-:Y:S01]  /*5f10*/  FADD R6, R6, -R5 ;  /* 0x8000000506067221 */ /* 0x000fe20000000000 */
[----:B------:R-:W-:Y:S01]  /*5f20*/  FMUL R83, R83, 1.4426950216293334961 ;  /* 0x3fb8aa3b53537820 */ /* 0x000fe20000400000 */
[----:B------:R-:W-:Y:S01]  /*5f30*/  FMUL R82, R82, 1.4426950216293334961 ;  /* 0x3fb8aa3b52527820 */ /* 0x000fe20000400000 */
[----:B------:R-:W-:Y:S01]  /*5f40*/  FMUL R88, R88, 1.4426950216293334961 ;  /* 0x3fb8aa3b58587820 */ /* 0x000fe20000400000 */
[----:B------:R-:W-:-:S03]  /*5f50*/  FMUL R6, R6, 1.4426950216293334961 ;  /* 0x3fb8aa3b06067820 */ /* 0x000fc60000400000 */
[----:B------:R-:W-:Y:S08]  /*5f60*/  MUFU.EX2 R83, R83 ;  /* 0x0000005300537308 */ /* 0x000ff00000000800 */
[----:B------:R-:W-:Y:S08]  /*5f70*/  MUFU.EX2 R82, R82 ;  /* 0x0000005200527308 */ /* 0x000ff00000000800 */
[----:B------:R-:W-:Y:S01]  /*5f80*/  MUFU.EX2 R88, R88 ;  /* 0x0000005800587308 */ /* 0x000fe20000000800 */
[----:B------:R-:W-:Y:S01]  /*5f90*/  FADD R91, R91, -R5 ;  /* 0x800000055b5b7221 */ /* 0x000fe20000000000 */
[--C-:B------:R-:W-:Y:S01]  /*5fa0*/  FADD R92, R92, -R4.reuse ;  /* 0x800000045c5c7221 */ /* 0x100fe20000000000 */
[----:B------:R-:W-:Y:S01]  /*5fb0*/  FADD R121, R121, -R4 ;  /* 0x8000000479797221 */ /* 0x000fe20000000000 */
[----:B--2---:R-:W-:-:S04]  /*5fc0*/  MOV R101, R102 ;  /* 0x0000006600657202 */ /* 0x004fc80000000f00 */
[----:B------:R1:W2:Y:S02]  /*5fd0*/  MUFU.EX2 R102, R8 ;  /* 0x0000000800667308 */ /* 0x0002a40000000800 */
[----:B-1----:R-:W-:Y:S01]  /*5fe0*/  FADD R8, R72, -R5 ;  /* 0x8000000548087221 */ /* 0x002fe20000000000 */
[----:B------:R-:W-:Y:S01]  /*5ff0*/  IMAD.MOV.U32 R72, RZ, RZ, R75 ;  /* 0x000000ffff487224 */ /* 0x000fe200078e004b */
[----:B------:R-:W-:Y:S02]  /*6000*/  MOV R75, R33 ;  /* 0x00000021004b7202 */ /* 0x000fe40000000f00 */
[----:B------:R-:W-:Y:S01]  /*6010*/  HMMA.16816.F32.BF16 R32, R40, R34, R20 ;  /* 0x000000222820723c */ /* 0x000fe20000041814 */
[----:B------:R-:W-:-:S07]  /*6020*/  MOV R23, R29 ;  /* 0x0000001d00177202 */ /* 0x000fce0000000f00 */
[----:B------:R-:W-:Y:S01]  /*6030*/  HMMA.16816.F32.BF16 R28, R40, R30, R36 ;  /* 0x0000001e281c723c */ /* 0x000fe20000041824 */
[----:B------:R-:W1:Y:S04]  /*6040*/  LDSM.16.M88.4 R40, [R114+UR8+0x9000] ;  /* 0x009000087228783b */ /* 0x000e680008000200 */
[----:B------:R-:W4:Y:S01]  /*6050*/  LDSM.16.M88.4 R36, [R114+UR8+0x9800] ;  /* 0x009800087224783b */ /* 0x000f220008000200 */
[----:B------:R-:W-:Y:S01]  /*6060*/  FMUL R8, R8, 1.4426950216293334961 ;  /* 0x3fb8aa3b08087820 */ /* 0x000fe20000400000 */
[----:B------:R-:W-:Y:S02]  /*6070*/  IMAD.MOV.U32 R71, RZ, RZ, R101 ;  /* 0x000000ffff477224 */ /* 0x000fe400078e0065 */
[----:B------:R2:W-:Y:S08]  /*6080*/  MUFU.EX2 R101, R9 ;  /* 0x0000000900657308 */ /* 0x0005f00000000800 */
[----:B------:R0:W3:Y:S01]  /*6090*/  MUFU.EX2 R104, R8 ;  /* 0x0000000800687308 */ /* 0x0000e20000000800 */
[----:B--2---:R-:W-:-:S02]  /*60a0*/  F2FP.BF16.F32.PACK_AB R9, R102, R98 ;  /* 0x000000626609723e */ /* 0x004fc400000010ff */
[----:B0-----:R-:W-:Y:S02]  /*60b0*/  F2FP.BF16.F32.PACK_AB R8, R105, R103 ;  /* 0x000000676908723e */ /* 0x001fe400000010ff */
[----:B---3--:R-:W-:-:S07]  /*60c0*/  F2FP.BF16.F32.PACK_AB R11, R104, R101 ;  /* 0x00000065680b723e */ /* 0x008fce00000010ff */
[C---:B------:R-:W-:Y:S01]  /*60d0*/  HMMA.16816.F32.BF16 R76, R8.reuse, R60, R76 ;  /* 0x0000003c084c723c */ /* 0x040fe2000004184c */
[----:B------:R-:W-:Y:S02]  /*60e0*/  IMAD.MOV.U32 R60, RZ, RZ, R16 ;  /* 0x000000ffff3c7224 */ /* 0x000fe400078e0010 */
[----:B------:R-:W-:Y:S02]  /*60f0*/  IMAD.MOV.U32 R61, RZ, RZ, R17 ;  /* 0x000000ffff3d7224 */ /* 0x000fe400078e0011 */
[----:B------:R-:W0:Y:S03]  /*6100*/  LDSM.16.M88.4 R16, [R114+UR8+0xa000] ;  /* 0x00a000087210783b */ /* 0x000e260008000200 */
[----:B------:R-:W-:Y:S01]  /*6110*/  HMMA.16816.F32.BF16 R64, R8, R44, R64 ;  /* 0x0000002c0840723c */ /* 0x000fe20000041840 */
[----:B------:R-:W-:-:S07]  /*6120*/  IMAD.MOV.U32 R45, RZ, RZ, R68 ;  /* 0x000000ffff2d7224 */ /* 0x000fce00078e0044 */
[----:B-1----:R-:W-:Y:S01]  /*6130*/  HMMA.16816.F32.BF16 R56, R8, R40, R56 ;  /* 0x000000280838723c */ /* 0x002fe20000041838 */
[----:B------:R-:W-:Y:S01]  /*6140*/  IMAD.MOV.U32 R40, RZ, RZ, R69 ;  /* 0x000000ffff287224 */ /* 0x000fe200078e0045 */
[----:B------:R-:W-:-:S06]  /*6150*/  MOV R41, R70 ;  /* 0x0000004600297202 */ /* 0x000fcc0000000f00 */
[----:B----4-:R-:W-:Y:S01]  /*6160*/  HMMA.16816.F32.BF16 R52, R8, R36, R52 ;  /* 0x000000240834723c */ /* 0x010fe20000041834 */
[----:B------:R-:W-:Y:S02]  /*6170*/  IMAD.MOV.U32 R37, RZ, RZ, R71 ;  /* 0x000000ffff257224 */ /* 0x000fe400078e0047 */
[----:B------:R-:W1:Y:S01]  /*6180*/  LDSM.16.M88.4 R68, [R114+UR8+0xb000] ;  /* 0x00b000087244783b */ /* 0x000e620008000200 */
[----:B------:R-:W-:-:S03]  /*6190*/  MOV R44, R23 ;  /* 0x00000017002c7202 */ /* 0x000fc60000000f00 */
[----:B------:R-:W2:Y:S01]  /*61a0*/  LDSM.16.M88.4 R20, [R114+UR8+0xa800] ;  /* 0x00a800087214783b */ /* 0x000ea20008000200 */
        /* <DEDUP_REMOVED lines=9> */
[----:B------:R-:W-:Y:S01]  /*6240*/  IMAD.MOV.U32 R14, RZ, RZ, R15 ;  /* 0x000000ffff0e7224 */ /* 0x000fe200078e000f */
[----:B0-----:R-:W-:Y:S01]  /*6250*/  HMMA.16816.F32.BF16 R24, R8, R16, R24 ;  /* 0x000000100818723c */ /* 0x001fe20000041818 */
[----:B------:R-:W-:Y:S01]  /*6260*/  MOV R15, R80 ;  /* 0x00000050000f7202 */ /* 0x000fe20000000f00 */
[----:B------:R-:W-:Y:S01]  /*6270*/  IMAD.MOV.U32 R17, RZ, RZ, R37 ;  /* 0x000000ffff117224 */ /* 0x000fe200078e0025 */
[----:B------:R-:W-:Y:S01]  /*6280*/  MOV R16, R84 ;  /* 0x0000005400107202 */ /* 0x000fe20000000f00 */
[----:B------:R0:W3:Y:S01]  /*6290*/  MUFU.EX2 R80, R12 ;  /* 0x0000000c00507308 */ /* 0x0000e20000000800 */
[----:B------:R-:W-:Y:S01]  /*62a0*/  IMAD.MOV.U32 R37, RZ, RZ, R40 ;  /* 0x000000ffff257224 */ /* 0x000fe200078e0028 */
[----:B------:R-:W-:Y:S01]  /*62b0*/  MOV R40, R14 ;  /* 0x0000000e00287202 */ /* 0x000fe20000000f00 */
[----:B------:R-:W-:Y:S01]  /*62c0*/  IMAD.MOV.U32 R84, RZ, RZ, R85 ;  /* 0x000000ffff547224 */ /* 0x000fe200078e0055 */
[----:B------:R-:W-:Y:S01]  /*62d0*/  MOV R14, R75 ;  /* 0x0000004b000e7202 */ /* 0x000fe20000000f00 */
[----:B------:R-:W-:-:S02]  /*62e0*/  IMAD.MOV.U32 R85, RZ, RZ, R86 ;  /* 0x000000ffff557224 */ /* 0x000fc400078e0056 */
[----:B------:R-:W-:Y:S02]  /*62f0*/  IMAD.MOV.U32 R86, RZ, RZ, R74 ;  /* 0x000000ffff567224 */ /* 0x000fe400078e004a */
[----:B0-----:R-:W-:Y:S01]  /*6300*/  FADD R12, R36, -R4 ;  /* 0x80000004240c7221 */ /* 0x001fe20000000000 */
[----:B------:R-:W-:Y:S01]  /*6310*/  IMAD.MOV.U32 R36, RZ, RZ, R73 ;  /* 0x000000ffff247224 */ /* 0x000fe200078e0049 */
[C---:B-1----:R-:W-:Y:S01]  /*6320*/  HMMA.16816.F32.BF16 R32, R8.reuse, R68, R32 ;  /* 0x000000440820723c */ /* 0x042fe20000041820 */
[----:B------:R-:W-:Y:S01]  /*6330*/  IMAD.MOV.U32 R69, RZ, RZ, R45 ;  /* 0x000000ffff457224 */ /* 0x000fe200078e002d */
[----:B------:R-:W-:Y:S02]  /*6340*/  MOV R45, R72 ;  /* 0x00000048002d7202 */ /* 0x000fe40000000f00 */
[----:B------:R-:W0:Y:S04]  /*6350*/  LDSM.16.M88.4 R72, [R114+UR8+0xb800] ;  /* 0x00b800087248783b */ /* 0x000e280008000200 */
[----:B--2---:R-:W-:Y:S01]  /*6360*/  HMMA.16816.F32.BF16 R48, R8, R20, R48 ;  /* 0x000000140830723c */ /* 0x004fe20000041830 */
[----:B------:R-:W-:-:S02]  /*6370*/  IMAD.MOV.U32 R20, RZ, RZ, R44 ;  /* 0x000000ffff147224 */ /* 0x000fc400078e002c */
[----:B------:R-:W-:Y:S02]  /*6380*/  IMAD.MOV.U32 R44, RZ, RZ, R81 ;  /* 0x000000ffff2c7224 */ /* 0x000fe400078e0051 */
[----:B------:R-:W-:Y:S01]  /*6390*/  FADD R81, R96, -R5 ;  /* 0x8000000560517221 */ /* 0x000fe20000000000 */
[----:B------:R-:W-:Y:S01]  /*63a0*/  MOV R21, R41 ;  /* 0x0000002900157202 */ /* 0x000fe20000000f00 */
[----:B------:R-:W-:Y:S02]  /*63b0*/  IMAD.MOV.U32 R41, RZ, RZ, R15 ;  /* 0x000000ffff297224 */ /* 0x000fe400078e000f */
[----:B------:R-:W-:Y:S02]  /*63c0*/  IMAD.MOV.U32 R15, RZ, RZ, R89 ;  /* 0x000000ffff0f7224 */ /* 0x000fe400078e0059 */
[----:B------:R-:W-:Y:S01]  /*63d0*/  FMUL R81, R81, 1.4426950216293334961 ;  /* 0x3fb8aa3b51517820 */ /* 0x000fe20000400000 */
[----:B------:R1:W-:Y:S01]  /*63e0*/  MUFU.EX2 R89, R13 ;  /* 0x0000000d00597308 */ /* 0x0003e20000000800 */
[----:B------:R-:W-:Y:S01]  /*63f0*/  FMUL R12, R12, 1.4426950216293334961 ;  /* 0x3fb8aa3b0c0c7820 */ /* 0x000fe20000400000 */
[----:B-1----:R-:W-:-:S02]  /*6400*/  IMAD.MOV.U32 R13, RZ, RZ, R86 ;  /* 0x000000ffff0d7224 */ /* 0x002fc400078e0056 */
[----:B------:R-:W-:Y:S01]  /*6410*/  IMAD.MOV.U32 R86, RZ, RZ, R14 ;  /* 0x000000ffff567224 */ /* 0x000fe200078e000e */
[----:B------:R-:W-:-:S03]  /*6420*/  MOV R14, R15 ;  /* 0x0000000f000e7202 */ /* 0x000fc60000000f00 */
[----:B------:R-:W1:Y:S08]  /*6430*/  MUFU.EX2 R96, R12 ;  /* 0x0000000c00607308 */ /* 0x000e700000000800 */
[----:B------:R-:W2:Y:S08]  /*6440*/  MUFU.EX2 R81, R81 ;  /* 0x0000005100517308 */ /* 0x000eb00000000800 */
[----:B------:R-:W4:Y:S01]  /*6450*/  MUFU.EX2 R15, R6 ;  /* 0x00000006000f7308 */ /* 0x000f220000000800 */
[----:B0-----:R-:W-:Y:S01]  /*6460*/  HMMA.16816.F32.BF16 R8, R8, R72, R28 ;  /* 0x000000480808723c */ /* 0x001fe2000004181c */
[----:B---3--:R-:W-:-:S02]  /*6470*/  F2FP.BF16.F32.PACK_AB R28, R80, R83 ;  /* 0x00000053501c723e */ /* 0x008fc400000010ff */
[----:B-1----:R-:W-:Y:S02]  /*6480*/  F2FP.BF16.F32.PACK_AB R30, R96, R89 ;  /* 0x00000059601e723e */ /* 0x002fe400000010ff */
[----:B--2---:R-:W-:Y:S01]  /*6490*/  F2FP.BF16.F32.PACK_AB R29, R82, R81 ;  /* 0x00000051521d723e */ /* 0x004fe200000010ff */
[----:B------:R-:W-:Y:S01]  /*64a0*/  IMAD.MOV.U32 R72, RZ, RZ, R60 ;  /* 0x000000ffff487224 */ /* 0x000fe200078e003c */
[----:B------:R-:W-:Y:S02]  /*64b0*/  MOV R73, R61 ;  /* 0x0000003d00497202 */ /* 0x000fe40000000f00 */
[----:B----4-:R-:W-:Y:S01]  /*64c0*/  F2FP.BF16.F32.PACK_AB R31, R88, R15 ;  /* 0x0000000f581f723e */ /* 0x010fe200000010ff */
[----:B------:R-:W-:Y:S01]  /*64d0*/  IMAD.MOV.U32 R68, RZ, RZ, R16 ;  /* 0x000000ffff447224 */ /* 0x000fe200078e0010 */
[----:B------:R-:W-:-:S05]  /*64e0*/  MOV R12, R36 ;  /* 0x00000024000c7202 */ /* 0x000fca0000000f00 */
[----:B------:R-:W-:Y:S01]  /*64f0*/  HMMA.16816.F32.BF16 R60, R28, R62, R76 ;  /* 0x0000003e1c3c723c */ /* 0x000fe2000004184c */
[----:B------:R-:W-:Y:S01]  /*6500*/  IMAD.MOV.U32 R76, RZ, RZ, R40 ;  /* 0x000000ffff4c7224 */ /* 0x000fe200078e0028 */
[----:B------:R-:W-:Y:S01]  /*6510*/  MOV R78, R44 ;  /* 0x0000002c004e7202 */ /* 0x000fe20000000f00 */
[----:B------:R-:W-:Y:S02]  /*6520*/  IMAD.MOV.U32 R77, RZ, RZ, R41 ;  /* 0x000000ffff4d7224 */ /* 0x000fe400078e0029 */
[----:B------:R-:W-:-:S03]  /*6530*/  IMAD.MOV.U32 R79, RZ, RZ, R45 ;  /* 0x000000ffff4f7224 */ /* 0x000fc600078e002d */
[----:B------:R-:W-:Y:S01]  /*6540*/  HMMA.16816.F32.BF16 R40, R28, R42, R56 ;  /* 0x0000002a1c28723c */ /* 0x000fe20000041838 */
[----:B------:R-:W-:Y:S02]  /*6550*/  IMAD.MOV.U32 R59, RZ, RZ, R76 ;  /* 0x000000ffff3b7224 */ /* 0x000fe400078e004c */
[----:B------:R-:W-:-:S05]  /*6560*/  IMAD.MOV.U32 R76, RZ, RZ, R73 ;  /* 0x000000ffff4c7224 */ /* 0x000fca00078e0049 */
[----:B------:R-:W-:Y:S01]  /*6570*/  HMMA.16816.F32.BF16 R44, R28, R46, R64 ;  /* 0x0000002e1c2c723c */ /* 0x000fe20000041840 */
[----:B------:R-:W-:Y:S01]  /*6580*/  MOV R64, R77 ;  /* 0x0000004d00407202 */ /* 0x000fe20000000f00 */
[----:B------:R-:W-:Y:S01]  /*6590*/  IMAD.MOV.U32 R65, RZ, RZ, R78 ;  /* 0x000000ffff417224 */ /* 0x000fe200078e004e */
[----:B------:R-:W-:Y:S01]  /*65a0*/  MOV R78, R68 ;  /* 0x00000044004e7202 */ /* 0x000fe20000000f00 */
[----:B------:R-:W-:Y:S02]  /*65b0*/  IMAD.MOV.U32 R66, RZ, RZ, R79 ;  /* 0x000000ffff427224 */ /* 0x000fe400078e004f */
[----:B------:R-:W-:Y:S01]  /*65c0*/  IMAD.MOV.U32 R77, RZ, RZ, R12 ;  /* 0x000000ffff4d7224 */ /* 0x000fe200078e000c */
[----:B------:R-:W-:Y:S01]  /*65d0*/  MOV R67, R72 ;  /* 0x0000004800437202 */ /* 0x000fe20000000f00 */
[----:B------:R-:W-:Y:S01]  /*65e0*/  IMAD.MOV.U32 R79, RZ, RZ, R69 ;  /* 0x000000ffff4f7224 */ /* 0x000fe200078e0045 */
[----:B------:R-:W-:Y:S01]  /*65f0*/  MOV R58, R76 ;  /* 0x0000004c003a7202 */ /* 0x000fe20000000f00 */
[----:B------:R-:W-:-:S02]  /*6600*/  IMAD.MOV.U32 R6, RZ, RZ, R37 ;  /* 0x000000ffff067224 */ /* 0x000fc400078e0025 */
[----:B------:R-:W-:Y:S02]  /*6610*/  IMAD.MOV.U32 R72, RZ, RZ, R20 ;  /* 0x000000ffff487224 */ /* 0x000fe400078e0014 */
[----:B------:R-:W-:Y:S01]  /*6620*/  IMAD.MOV.U32 R73, RZ, RZ, R17 ;  /* 0x000000ffff497224 */ /* 0x000fe200078e0011 */
[----:B------:R-:W-:Y:S01]  /*6630*/  HMMA.16816.F32.BF16 R24, R28, R18, R24 ;  /* 0x000000121c18723c */ /* 0x000fe20000041818 */
[----:B------:R-:W-:Y:S02]  /*6640*/  IMAD.MOV.U32 R76, RZ, RZ, R77 ;  /* 0x000000ffff4c7224 */ /* 0x000fe400078e004d */
[----:B------:R-:W-:Y:S01]  /*6650*/  FMUL R19, R91, 1.4426950216293334961 ;  /* 0x3fb8aa3b5b137820 */ /* 0x000fe20000400000 */
[----:B------:R-:W-:Y:S01]  /*6660*/  IMAD.MOV.U32 R77, RZ, RZ, R78 ;  /* 0x000000ffff4d7224 */ /* 0x000fe200078e004e */
[----:B------:R-:W-:Y:S01]  /*6670*/  MOV R78, R79 ;  /* 0x0000004f004e7202 */ /* 0x000fe20000000f00 */
[----:B------:R-:W-:Y:S01]  /*6680*/  FADD R6, R6, -R4 ;  /* 0x8000000406067221 */ /* 0x000fe20000000000 */
[----:B------:R-:W-:Y:S01]  /*6690*/  MOV R12, R21 ;  /* 0x00000015000c7202 */ /* 0x000fe20000000f00 */
[----:B------:R-:W-:-:S02]  /*66a0*/  IMAD.MOV.U32 R79, RZ, RZ, R72 ;  /* 0x000000ffff4f7224 */ /* 0x000fc400078e0048 */
[----:B------:R-:W-:Y:S01]  /*66b0*/  FADD R91, R73, -R5 ;  /* 0x80000005495b7221 */ /* 0x000fe20000000000 */
[----:B------:R-:W-:Y:S01]  /*66c0*/  HMMA.16816.F32.BF16 R36, R28, R38, R52 ;  /* 0x000000261c24723c */ /* 0x000fe20000041834 */
[----:B------:R-:W-:Y:S01]  /*66d0*/  FMUL R6, R6, 1.4426950216293334961 ;  /* 0x3fb8aa3b06067820 */ /* 0x000fe20000400000 */
[----:B------:R-:W-:-:S06]  /*66e0*/  FMUL R16, R92, 1.4426950216293334961 ;  /* 0x3fb8aa3b5c107820 */ /* 0x000fcc0000400000 */
[----:B------:R-:W-:Y:S01]  /*66f0*/  HMMA.16816.F32.BF16 R20, R28, R22, R48 ;  /* 0x000000161c14723c */ /* 0x000fe20000041830 */
[----:B------:R-:W-:-:S07]  /*6700*/  FADD R18, R90, -R4 ;  /* 0x800000045a127221 */ /* 0x000fce0000000000 */
[C---:B------:R-:W-:Y:S01]  /*6710*/  HMMA.16816.F32.BF16 R68, R28.reuse, R70, R32 ;  /* 0x000000461c44723c */ /* 0x040fe20000041820 */
[----:B------:R0:W-:Y:S07]  /*6720*/  MUFU.EX2 R92, R6 ;  /* 0x00000006005c7308 */ /* 0x0001ee0000000800 */
[----:B------:R-:W-:Y:S01]  /*6730*/  HMMA.16816.F32.BF16 R72, R28, R74, R8 ;  /* 0x0000004a1c48723c */ /* 0x000fe20000041808 */
[----:B------:R-:W1:Y:S01]  /*6740*/  LDSM.16.M88.4 R28, [R3+UR8+0x9880] ;  /* 0x00988008031c783b */ /* 0x000e620008000200 */
[----:B------:R-:W-:Y:S01]  /*6750*/  FADD R17, R120, -R5 ;  /* 0x8000000578117221 */ /* 0x000fe20000000000 */
[----:B------:R-:W-:-:S02]  /*6760*/  IMAD.MOV.U32 R54, RZ, RZ, R64 ;  /* 0x000000ffff367224 */ /* 0x000fc400078e0040 */
[----:B0-----:R-:W-:Y:S01]  /*6770*/  FADD R6, R59, -R5 ;  /* 0x800000053b067221 */ /* 0x001fe20000000000 */
[----:B------:R-:W-:Y:S02]  /*6780*/  IMAD.MOV.U32 R57, RZ, RZ, R66 ;  /* 0x000000ffff397224 */ /* 0x000fe400078e0042 */
[----:B------:R-:W-:Y:S01]  /*6790*/  FMUL R18, R18, 1.4426950216293334961 ;  /* 0x3fb8aa3b12127820 */ /* 0x000fe20000400000 */
[----:B------:R-:W-:Y:S01]  /*67a0*/  FMUL R90, R121, 1.4426950216293334961 ;  /* 0x3fb8aa3b795a7820 */ /* 0x000fe20000400000 */
[----:B------:R-:W-:Y:S01]  /*67b0*/  FMUL R17, R17, 1.4426950216293334961 ;  /* 0x3fb8aa3b11117820 */ /* 0x000fe20000400000 */
[----:B------:R-:W-:Y:S01]  /*67c0*/  FMUL R91, R91, 1.4426950216293334961 ;  /* 0x3fb8aa3b5b5b7820 */ /* 0x000fe20000400000 */
[----:B------:R-:W-:Y:S01]  /*67d0*/  FMUL R6, R6, 1.4426950216293334961 ;  /* 0x3fb8aa3b06067820 */ /* 0x000fe20000400000 */
[----:B------:R-:W-:Y:S01]  /*67e0*/  MOV R120, R54 ;  /* 0x0000003600787202 */ /* 0x000fe20000000f00 */
[----:B------:R-:W-:Y:S02]  /*67f0*/  IMAD.MOV.U32 R121, RZ, RZ, R57 ;  /* 0x000000ffff797224 */ /* 0x000fe400078e0039 */
[----:B------:R-:W-:Y:S01]  /*6800*/  FADD R7, R112, R7 ;  /* 0x0000000770077221 */ /* 0x000fe20000000000 */
[----:B------:R-:W-:Y:S01]  /*6810*/  IMAD.MOV.U32 R55, RZ, RZ, R12 ;  /* 0x000000ffff377224 */ /* 0x000fe200078e000c */
[----:B------:R-:W-:Y:S01]  /*6820*/  MUFU.EX2 R18, R18 ;  /* 0x0000001200127308 */ /* 0x000fe20000000800 */
[----:B------:R-:W-:Y:S01]  /*6830*/  FADD R95, R111, R95 ;  /* 0x0000005f6f5f7221 */ /* 0x000fe20000000000 */
[----:B------:R-:W-:Y:S01]  /*6840*/  FADD R113, R113, R7 ;  /* 0x0000000771717221 */ /* 0x000fe20000000000 */
[----:B------:R-:W-:-:S05]  /*6850*/  IMAD.MOV.U32 R52, RZ, RZ, R76 ;  /* 0x000000ffff347224 */ /* 0x000fca00078e004c */
[----:B------:R-:W-:Y:S01]  /*6860*/  MUFU.EX2 R19, R19 ;  /* 0x0000001300137308 */ /* 0x000fe20000000800 */
[----:B------:R-:W-:Y:S01]  /*6870*/  MOV R53, R77 ;  /* 0x0000004d00357202 */ /* 0x000fe20000000f00 */
[----:B------:R-:W-:Y:S01]  /*6880*/  FADD R113, R0, R113 ;  /* 0x0000007100717221 */ /* 0x000fe20000000000 */
[----:B------:R-:W-:Y:S01]  /*6890*/  MOV R56, R65 ;  /* 0x0000004100387202 */ /* 0x000fe20000000f00 */
[----:B------:R-:W-:Y:S04]  /*68a0*/  LDSM.16.M88.4 R32, [R3+UR8+0x9080] ;  /* 0x009080080320783b */ /* 0x000fe80008000200 */
[----:B------:R0:W-:Y:S01]  /*68b0*/  MUFU.EX2 R12, R6 ;  /* 0x00000006000c7308 */ /* 0x0001e20000000800 */
[----:B------:R-:W-:Y:S01]  /*68c0*/  FADD R115, R115, R95 ;  /* 0x0000005f73737221 */ /* 0x000fe20000000000 */
[----:B------:R-:W-:Y:S06]  /*68d0*/  LDSM.16.M88.4 R48, [R3+UR8+0x8880] ;  /* 0x008880080330783b */ /* 0x000fec0008000200 */
[----:B------:R-:W2:Y:S01]  /*68e0*/  MUFU.EX2 R16, R16 ;  /* 0x0000001000107308 */ /* 0x000ea20000000800 */
[----:B0-----:R-:W-:Y:S01]  /*68f0*/  FADD R6, R120, -R4 ;  /* 0x8000000478067221 */ /* 0x001fe20000000000 */
[----:B------:R-:W-:-:S06]  /*6900*/  MOV R120, R121 ;  /* 0x0000007900787202 */ /* 0x000fcc0000000f00 */
[----:B------:R-:W-:Y:S01]  /*6910*/  MUFU.EX2 R90, R90 ;  /* 0x0000005a005a7308 */ /* 0x000fe20000000800 */
[----:B------:R-:W-:-:S07]  /*6920*/  FADD R8, R120, -R4 ;  /* 0x8000000478087221 */ /* 0x000fce0000000000 */
[----:B------:R-:W0:Y:S01]  /*6930*/  MUFU.EX2 R17, R17 ;  /* 0x0000001100117308 */ /* 0x000e220000000800 */
[----:B------:R-:W-:-:S07]  /*6940*/  IMAD.MOV.U32 R121, RZ, RZ, R52 ;  /* 0x000000ffff797224 */ /* 0x000fce00078e0034 */
[----:B------:R-:W3:Y:S01]  /*6950*/  MUFU.EX2 R91, R91 ;  /* 0x0000005b005b7308 */ /* 0x000ee20000000800 */
[----:B------:R-:W-:Y:S01]  /*6960*/  FADD R113, R94, R113 ;  /* 0x000000715e717221 */ /* 0x000fe20000000000 */
[----:B------:R-:W-:Y:S01]  /*6970*/  FADD R115, R53, R115 ;  /* 0x0000007335737221 */ /* 0x000fe20000000000 */
[----:B------:R-:W-:Y:S01]  /*6980*/  FMUL R94, R8, 1.4426950216293334961 ;  /* 0x3fb8aa3b085e7820 */ /* 0x000fe20000400000 */
[----:B------:R-:W-:Y:S01]  /*6990*/  FADD R8, R121, -R4 ;  /* 0x8000000479087221 */ /* 0x000fe20000000000 */
[----:B------:R-:W-:Y:S02]  /*69a0*/  IMAD.MOV.U32 R57, RZ, RZ, R78 ;  /* 0x000000ffff397224 */ /* 0x000fe400078e004e */
[----:B------:R-:W-:Y:S01]  /*69b0*/  FADD R115, R93, R115 ;  /* 0x000000735d737221 */ /* 0x000fe20000000000 */
[----:B------:R-:W-:Y:S02]  /*69c0*/  IMAD.MOV.U32 R54, RZ, RZ, R79 ;  /* 0x000000ffff367224 */ /* 0x000fe400078e004f */
[----:B------:R-:W-:Y:S01]  /*69d0*/  FMUL R8, R8, 1.4426950216293334961 ;  /* 0x3fb8aa3b08087820 */ /* 0x000fe20000400000 */
[----:B------:R-:W-:Y:S01]  /*69e0*/  IMAD.MOV.U32 R11, RZ, RZ, R56 ;  /* 0x000000ffff0b7224 */ /* 0x000fe200078e0038 */
[----:B--2---:R-:W-:Y:S01]  /*69f0*/  F2FP.BF16.F32.PACK_AB R76, R16, R18 ;  /* 0x00000012104c723e */ /* 0x004fe200000010ff */
[----:B------:R-:W-:Y:S01]  /*6a00*/  FADD R115, R97, R115 ;  /* 0x0000007361737221 */ /* 0x000fe20000000000 */
[----:B0-----:R-:W-:Y:S01]  /*6a10*/  F2FP.BF16.F32.PACK_AB R77, R17, R19 ;  /* 0x00000013114d723e */ /* 0x001fe200000010ff */
[----:B------:R-:W2:Y:S01]  /*6a20*/  LDL.LU R0, [R1+0x160] ;  /* 0x0001600001007983 */ /* 0x000ea20000300800 */
[----:B------:R-:W-:Y:S01]  /*6a30*/  F2FP.BF16.F32.PACK_AB R78, R92, R90 ;  /* 0x0000005a5c4e723e */ /* 0x000fe200000010ff */
[----:B------:R0:W-:Y:S01]  /*6a40*/  MUFU.EX2 R97, R8 ;  /* 0x0000000800617308 */ /* 0x0001e20000000800 */
[----:B---3--:R-:W-:Y:S01]  /*6a50*/  F2FP.BF16.F32.PACK_AB R79, R91, R12 ;  /* 0x0000000c5b4f723e */ /* 0x008fe200000010ff */
[----:B0-----:R-:W-:-:S06]  /*6a60*/  FADD R8, R11, -R5 ;  /* 0x800000050b087221 */ /* 0x001fcc0000000000 */
[C---:B-1----:R-:W-:Y:S01]  /*6a70*/  HMMA.16816.F32.BF16 R36, R76.reuse, R28, R36 ;  /* 0x0000001c4c24723c */ /* 0x042fe20000041824 */
[----:B------:R-:W-:Y:S02]  /*6a80*/  FMUL R29, R8, 1.4426950216293334961 ;  /* 0x3fb8aa3b081d7820 */ /* 0x000fe40000400000 */
[----:B------:R-:W0:Y:S05]  /*6a90*/  LDSM.16.M88.4 R8, [R3+UR8+0xb880] ;  /* 0x00b880080308783b */ /* 0x000e2a0008000200 */
[----:B0-----:R-:W-:Y:S01]  /*6aa0*/  HMMA.16816.F32.BF16 R72, R76, R8, R72 ;  /* 0x000000084c48723c */ /* 0x001fe20000041848 */
[--C-:B------:R-:W-:Y:S01]  /*6ab0*/  FADD R8, R117, -R5.reuse ;  /* 0x8000000575087221 */ /* 0x100fe20000000000 */
[----:B------:R-:W-:Y:S01]  /*6ac0*/  FADD R9, R116, -R5 ;  /* 0x8000000574097221 */ /* 0x000fe20000000000 */
[----:B------:R-:W3:Y:S04]  /*6ad0*/  LDL.LU R117, [R1+0x30] ;  /* 0x0000300001757983 */ /* 0x000ee80000300800 */
[----:B------:R-:W4:Y:S01]  /*6ae0*/  LDL.LU R116, [R1+0x34] ;  /* 0x0000340001747983 */ /* 0x000f220000300800 */
[----:B------:R-:W-:Y:S01]  /*6af0*/  FADD R113, R100, R113 ;  /* 0x0000007164717221 */ /* 0x000fe20000000000 */
[----:B------:R-:W-:Y:S01]  /*6b00*/  MOV R111, R84 ;  /* 0x00000054006f7202 */ /* 0x000fe20000000f00 */
[----:B------:R-:W-:-:S02]  /*6b10*/  IMAD.MOV.U32 R112, RZ, RZ, R85 ;  /* 0x000000ffff707224 */ /* 0x000fc400078e0055 */
[----:B------:R-:W-:Y:S01]  /*6b20*/  FADD R100, R86, -R4 ;  /* 0x8000000456647221 */ /* 0x000fe20000000000 */
[----:B------:R-:W-:Y:S02]  /*6b30*/  IMAD.MOV.U32 R120, RZ, RZ, R87 ;  /* 0x000000ffff787224 */ /* 0x000fe400078e0057 */
[----:B------:R-:W0:Y:S01]  /*6b40*/  LDSM.16.M88.4 R84, [R3+UR8+0xa880] ;  /* 0x00a880080354783b */ /* 0x000e220008000200 */
[----:B------:R-:W-:Y:S01]  /*6b50*/  FADD R99, R99, R115 ;  /* 0x0000007363637221 */ /* 0x000fe20000000000 */
[----:B------:R-:W-:Y:S01]  /*6b60*/  FADD R108, R108, R113 ;  /* 0x000000716c6c7221 */ /* 0x000fe20000000000 */
[----:B------:R-:W-:Y:S02]  /*6b70*/  FMUL R7, R6, 1.4426950216293334961 ;  /* 0x3fb8aa3b06077820 */ /* 0x000fe40000400000 */
[----:B------:R-:W-:Y:S01]  /*6b80*/  FADD R109, R109, R99 ;  /* 0x000000636d6d7221 */ /* 0x000fe20000000000 */
[----:B------:R-:W-:Y:S01]  /*6b90*/  FADD R110, R110, R108 ;  /* 0x0000006c6e6e7221 */ /* 0x000fe20000000000 */
[--C-:B------:R-:W-:Y:S01]  /*6ba0*/  FADD R6, R54, -R4.reuse ;  /* 0x8000000436067221 */ /* 0x100fe20000000000 */
[----:B------:R-:W-:Y:S01]  /*6bb0*/  FADD R95, R55, -R4 ;  /* 0x80000004375f7221 */ /* 0x000fe20000000000 */
[----:B------:R-:W-:Y:S01]  /*6bc0*/  FADD R109, R103, R109 ;  /* 0x0000006d676d7221 */ /* 0x000fe20000000000 */
[----:B------:R-:W1:Y:S01]  /*6bd0*/  LDSM.16.M88.4 R52, [R3+UR8+0xa080] ;  /* 0x00a080080334783b */ /* 0x000e620008000200 */
[----:B------:R-:W-:Y:S01]  /*6be0*/  IMAD.MOV.U32 R59, RZ, RZ, R67 ;  /* 0x000000ffff3b7224 */ /* 0x000fe200078e0043 */
[C---:B------:R-:W-:Y:S01]  /*6bf0*/  HMMA.16816.F32.BF16 R40, R76.reuse, R32, R40 ;  /* 0x000000204c28723c */ /* 0x040fe20000041828 */
[----:B------:R-:W-:Y:S01]  /*6c00*/  FADD R32, R111, -R5 ;  /* 0x800000056f207221 */ /* 0x000fe20000000000 */
[----:B------:R-:W-:Y:S01]  /*6c10*/  FADD R110, R98, R110 ;  /* 0x0000006e626e7221 */ /* 0x000fe20000000000 */
[----:B------:R-:W-:Y:S01]  /*6c20*/  FADD R109, R105, R109 ;  /* 0x0000006d696d7221 */ /* 0x000fe20000000000 */
[----:B------:R-:W-:Y:S01]  /*6c30*/  MOV R121, R59 ;  /* 0x0000003b00797202 */ /* 0x000fe20000000f00 */
[----:B------:R-:W-:Y:S01]  /*6c40*/  FMUL R32, R32, 1.4426950216293334961 ;  /* 0x3fb8aa3b20207820 */ /* 0x000fe20000400000 */
[----:B------:R-:W-:Y:S01]  /*6c50*/  FADD R110, R102, R110 ;  /* 0x0000006e666e7221 */ /* 0x000fe20000000000 */
[----:B------:R-:W-:Y:S01]  /*6c60*/  FADD R33, R120, -R5 ;  /* 0x8000000578217221 */ /* 0x000fe20000000000 */
[----:B------:R-:W-:Y:S01]  /*6c70*/  FADD R106, R106, R109 ;  /* 0x0000006d6a6a7221 */ /* 0x000fe20000000000 */
[C---:B------:R-:W-:Y:S01]  /*6c80*/  HMMA.16816.F32.BF16 R44, R76.reuse, R48, R44 ;  /* 0x000000304c2c723c */ /* 0x040fe2000004182c */
[----:B------:R0:W-:Y:S01]  /*6c90*/  MUFU.EX2 R48, R32 ;  /* 0x0000002000307308 */ /* 0x0001e20000000800 */
[----:B------:R-:W-:Y:S01]  /*6ca0*/  FADD R101, R101, R110 ;  /* 0x0000006e65657221 */ /* 0x000fe20000000000 */
[----:B------:R-:W-:Y:S01]  /*6cb0*/  FMUL R33, R33, 1.4426950216293334961 ;  /* 0x3fb8aa3b21217820 */ /* 0x000fe20000400000 */
[----:B------:R-:W-:Y:S01]  /*6cc0*/  FADD R106, R107, R106 ;  /* 0x0000006a6b6a7221 */ /* 0x000fe20000000000 */
[--C-:B------:R-:W-:Y:S01]  /*6cd0*/  FADD R13, R13, -R4.reuse ;  /* 0x800000040d0d7221 */ /* 0x100fe20000000000 */
[----:B------:R-:W-:Y:S01]  /*6ce0*/  FADD R101, R104, R101 ;  /* 0x0000006568657221 */ /* 0x000fe20000000000 */
[--C-:B------:R-:W-:Y:S01]  /*6cf0*/  FADD R14, R14, -R4.reuse ;  /* 0x800000040e0e7221 */ /* 0x100fe20000000000 */
[----:B------:R-:W-:Y:S01]  /*6d00*/  FADD R28, R112, -R5 ;  /* 0x80000005701c7221 */ /* 0x000fe20000000000 */
[----:B0-----:R-:W-:Y:S01]  /*6d10*/  HMMA.16816.F32.BF16 R20, R76, R84, R20 ;  /* 0x000000544c14723c */ /* 0x001fe20000041814 */
[----:B------:R-:W-:Y:S01]  /*6d20*/  FADD R32, R121, -R4 ;  /* 0x8000000479207221 */ /* 0x000fe20000000000 */
[----:B------:R0:W-:Y:S01]  /*6d30*/  MUFU.EX2 R49, R33 ;  /* 0x0000002100317308 */ /* 0x0001e20000000800 */
[----:B------:R-:W-:Y:S01]  /*6d40*/  FADD R83, R83, R106 ;  /* 0x0000006a53537221 */ /* 0x000fe20000000000 */
[----:B------:R-:W-:Y:S01]  /*6d50*/  FMUL R6, R6, 1.4426950216293334961 ;  /* 0x3fb8aa3b06067820 */ /* 0x000fe20000400000 */
[----:B------:R-:W-:Y:S01]  /*6d60*/  FMUL R32, R32, 1.4426950216293334961 ;  /* 0x3fb8aa3b20207820 */ /* 0x000fe20000400000 */
[----:B------:R-:W-:-:S04]  /*6d70*/  FADD R101, R81, R101 ;  /* 0x0000006551657221 */ /* 0x000fc80000000000 */
[----:B------:R-:W-:Y:S01]  /*6d80*/  MUFU.EX2 R29, R29 ;  /* 0x0000001d001d7308 */ /* 0x000fe20000000800 */
[----:B0-----:R-:W-:Y:S01]  /*6d90*/  FADD R33, R122, -R4 ;  /* 0x800000047a217221 */ /* 0x001fe20000000000 */
[----:B-1----:R-:W-:Y:S01]  /*6da0*/  HMMA.16816.F32.BF16 R24, R76, R52, R24 ;  /* 0x000000344c18723c */ /* 0x002fe20000041818 */
[----:B------:R-:W-:Y:S01]  /*6db0*/  FMUL R95, R95, 1.4426950216293334961 ;  /* 0x3fb8aa3b5f5f7820 */ /* 0x000fe20000400000 */
[----:B------:R-:W-:Y:S01]  /*6dc0*/  FMUL R9, R9, 1.4426950216293334961 ;  /* 0x3fb8aa3b09097820 */ /* 0x000fe20000400000 */
[----:B------:R-:W-:Y:S01]  /*6dd0*/  FMUL R85, R33, 1.4426950216293334961 ;  /* 0x3fb8aa3b21557820 */ /* 0x000fe20000400000 */
[----:B------:R-:W-:Y:S01]  /*6de0*/  FMUL R8, R8, 1.4426950216293334961 ;  /* 0x3fb8aa3b08087820 */ /* 0x000fe20000400000 */
[----:B------:R-:W0:Y:S01]  /*6df0*/  LDSM.16.M88.4 R64, [R3+UR8+0x8080] ;  /* 0x008080080340783b */ /* 0x000e220008000200 */
[----:B------:R1:W-:Y:S01]  /*6e00*/  MUFU.EX2 R98, R32 ;  /* 0x0000002000627308 */ /* 0x0003e20000000800 */
[----:B------:R-:W-:Y:S01]  /*6e10*/  FADD R33, R82, R101 ;  /* 0x0000006552217221 */ /* 0x000fe20000000000 */
[----:B------:R-:W-:Y:S01]  /*6e20*/  FMUL R13, R13, 1.4426950216293334961 ;  /* 0x3fb8aa3b0d0d7820 */ /* 0x000fe20000400000 */
[----:B-1----:R-:W-:-:S02]  /*6e30*/  FADD R32, R80, R83 ;  /* 0x0000005350207221 */ /* 0x002fc40000000000 */
[----:B------:R-:W-:Y:S02]  /*6e40*/  FADD R33, R15, R33 ;  /* 0x000000210f217221 */ /* 0x000fe40000000000 */
[----:B------:R-:W-:Y:S01]  /*6e50*/  FADD R32, R89, R32 ;  /* 0x0000002059207221 */ /* 0x000fe20000000000 */
[----:B------:R-:W-:Y:S01]  /*6e60*/  FMUL R14, R14, 1.4426950216293334961 ;  /* 0x3fb8aa3b0e0e7820 */ /* 0x000fe20000400000 */
[----:B------:R-:W-:Y:S02]  /*6e70*/  FADD R33, R88, R33 ;  /* 0x0000002158217221 */ /* 0x000fe40000000000 */
[----:B------:R-:W-:Y:S01]  /*6e80*/  FADD R32, R96, R32 ;  /* 0x0000002060207221 */ /* 0x000fe20000000000 */
[----:B------:R-:W1:Y:S01]  /*6e90*/  MUFU.EX2 R13, R13 ;  /* 0x0000000d000d7308 */ /* 0x000e620000000800 */
[----:B------:R-:W-:Y:S02]  /*6ea0*/  FMUL R28, R28, 1.4426950216293334961 ;  /* 0x3fb8aa3b1c1c7820 */ /* 0x000fe40000400000 */
[----:B------:R-:W-:Y:S01]  /*6eb0*/  FADD R32, R18, R32 ;  /* 0x0000002012207221 */ /* 0x000fe20000000000 */
[----:B------:R-:W-:-:S03]  /*6ec0*/  FADD R33, R19, R33 ;  /* 0x0000002113217221 */ /* 0x000fc60000000000 */
[----:B------:R-:W-:Y:S01]  /*6ed0*/  FADD R32, R16, R32 ;  /* 0x0000002010207221 */ /* 0x000fe20000000000 */
[----:B------:R-:W0:Y:S01]  /*6ee0*/  MUFU.EX2 R14, R14 ;  /* 0x0000000e000e7308 */ /* 0x000e220000000800 */
[----:B------:R-:W-:Y:S01]  /*6ef0*/  FADD R33, R17, R33 ;  /* 0x0000002111217221 */ /* 0x000fe20000000000 */
[----:B------:R-:W-:Y:S01]  /*6f00*/  FADD R52, R123, -R5 ;  /* 0x800000057b347221 */ /* 0x000fe20000000000 */
[----:B------:R-:W-:-:S05]  /*6f10*/  FADD R32, R90, R32 ;  /* 0x000000205a207221 */ /* 0x000fca0000000000 */
[----:B------:R-:W-:Y:S01]  /*6f20*/  MUFU.EX2 R7, R7 ;  /* 0x0000000700077308 */ /* 0x000fe20000000800 */
[----:B------:R-:W-:-:S07]  /*6f30*/  FADD R33, R12, R33 ;  /* 0x000000210c217221 */ /* 0x000fce0000000000 */
[----:B------:R-:W0:Y:S01]  /*6f40*/  MUFU.EX2 R28, R28 ;  /* 0x0000001c001c7308 */ /* 0x000e220000000800 */
[----:B------:R-:W-:Y:S01]  /*6f50*/  FADD R92, R92, R32 ;  /* 0x000000205c5c7221 */ /* 0x000fe20000000000 */
[----:B------:R-:W-:-:S06]  /*6f60*/  FMUL R52, R52, 1.4426950216293334961 ;  /* 0x3fb8aa3b34347820 */ /* 0x000fcc0000400000 */
[----:B------:R-:W0:Y:S01]  /*6f70*/  MUFU.EX2 R6, R6 ;  /* 0x0000000600067308 */ /* 0x000e220000000800 */
[----:B------:R-:W-:Y:S01]  /*6f80*/  FADD R91, R91, R33 ;  /* 0x000000215b5b7221 */ /* 0x000fe20000000000 */
[----:B-1----:R-:W-:-:S06]  /*6f90*/  FADD R92, R13, R92 ;  /* 0x0000005c0d5c7221 */ /* 0x002fcc0000000000 */
[----:B------:R-:W1:Y:S01]  /*6fa0*/  MUFU.EX2 R95, R95 ;  /* 0x0000005f005f7308 */ /* 0x000e620000000800 */
[----:B------:R-:W-:Y:S01]  /*6fb0*/  FADD R91, R29, R91 ;  /* 0x0000005b1d5b7221 */ /* 0x000fe20000000000 */
[C---:B0-----:R-:W-:Y:S01]  /*6fc0*/  FADD R92, R14.reuse, R92 ;  /* 0x0000005c0e5c7221 */ /* 0x041fe20000000000 */
[----:B------:R-:W-:-:S05]  /*6fd0*/  F2FP.BF16.F32.PACK_AB R80, R14, R13 ;  /* 0x0000000d0e50723e */ /* 0x000fca00000010ff */
[----:B------:R0:W-:Y:S01]  /*6fe0*/  MUFU.EX2 R84, R8 ;  /* 0x0000000800547308 */ /* 0x0001e20000000800 */
[----:B------:R-:W-:Y:S01]  /*6ff0*/  FADD R91, R28, R91 ;  /* 0x0000005b1c5b7221 */ /* 0x000fe20000000000 */
[--C-:B------:R-:W-:Y:S01]  /*7000*/  FADD R93, R57, -R4.reuse ;  /* 0x80000004395d7221 */ /* 0x100fe20000000000 */
[----:B------:R-:W-:-:S05]  /*7010*/  FADD R99, R58, -R4 ;  /* 0x800000043a637221 */ /* 0x000fca0000000000 */
[----:B------:R-:W-:Y:S01]  /*7020*/  MUFU.EX2 R94, R94 ;  /* 0x0000005e005e7308 */ /* 0x000fe20000000800 */
[----:B0-----:R-:W-:Y:S01]  /*7030*/  FADD R8, R119, -R5 ;  /* 0x8000000577087221 */ /* 0x001fe20000000000 */
[----:B------:R-:W-:Y:S01]  /*7040*/  FMUL R100, R100, 1.4426950216293334961 ;  /* 0x3fb8aa3b64647820 */ /* 0x000fe20000400000 */
[----:B------:R-:W-:Y:S01]  /*7050*/  F2FP.BF16.F32.PACK_AB R83, R49, R48 ;  /* 0x000000303153723e */ /* 0x000fe200000010ff */
[----:B------:R-:W-:Y:S01]  /*7060*/  HMMA.16816.F32.BF16 R60, R76, R64, R60 ;  /* 0x000000404c3c723c */ /* 0x000fe2000004183c */
[----:B------:R-:W-:Y:S03]  /*7070*/  LDSM.16.M88.4 R16, [R114+UR8+0xb080] ;  /* 0x00b080087210783b */ /* 0x000fe60008000200 */
[----:B------:R-:W0:Y:S01]  /*7080*/  MUFU.EX2 R15, R52 ;  /* 0x00000034000f7308 */ /* 0x000e220000000800 */
[----:B------:R-:W-:Y:S01]  /*7090*/  FADD R92, R7, R92 ;  /* 0x0000005c075c7221 */ /* 0x000fe20000000000 */
[----:B------:R-:W-:-:S06]  /*70a0*/  F2FP.BF16.F32.PACK_AB R82, R6, R7 ;  /* 0x000000070652723e */ /* 0x000fcc00000010ff */
[----:B------:R0:W1:Y:S01]  /*70b0*/  MUFU.EX2 R12, R9 ;  /* 0x00000009000c7308 */ /* 0x0000620000000800 */
[----:B------:R-:W-:Y:S01]  /*70c0*/  FADD R7, R48, R91 ;  /* 0x0000005b30077221 */ /* 0x000fe20000000000 */
[----:B------:R-:W-:Y:S01]  /*70d0*/  FMUL R8, R8, 1.4426950216293334961 ;  /* 0x3fb8aa3b08087820 */ /* 0x000fe20000400000 */
[----:B------:R-:W2:Y:S01]  /*70e0*/  LDSM.16.M88.4 R56, [R3+UR8+0xb080] ;  /* 0x00b080080338783b */ /* 0x000ea20008000200 */
[----:B0-----:R-:W-:-:S04]  /*70f0*/  FADD R9, R118, -R5 ;  /* 0x8000000576097221 */ /* 0x001fc80000000000 */
[----:B------:R-:W-:Y:S01]  /*7100*/  FMUL R9, R9, 1.4426950216293334961 ;  /* 0x3fb8aa3b09097820 */ /* 0x000fe20000400000 */
[----:B------:R-:W-:Y:S01]  /*7110*/  FADD R6, R6, R92 ;  /* 0x0000005c06067221 */ /* 0x000fe20000000000 */
[----:B------:R-:W-:Y:S02]  /*7120*/  FADD R7, R49, R7 ;  /* 0x0000000731077221 */ /* 0x000fe40000000000 */
[----:B------:R-:W-:Y:S08]  /*7130*/  MUFU.EX2 R13, R9 ;  /* 0x00000009000d7308 */ /* 0x000ff00000000800 */
[----:B------:R1:W-:Y:S02]  /*7140*/  MUFU.EX2 R88, R8 ;  /* 0x0000000800587308 */ /* 0x0003e40000000800 */
[----:B-1----:R-:W-:Y:S01]  /*7150*/  FADD R8, R95, R6 ;  /* 0x000000065f087221 */ /* 0x002fe20000000000 */
[----:B----4-:R-:W-:-:S04]  /*7160*/  FADD R9, R116, -R5 ;  /* 0x8000000574097221 */ /* 0x010fc80000000000 */
[----:B------:R-:W-:Y:S01]  /*7170*/  FMUL R6, R9, 1.4426950216293334961 ;  /* 0x3fb8aa3b09067820 */ /* 0x000fe20000400000 */
[----:B------:R-:W-:Y:S01]  /*7180*/  FADD R9, R15, R7 ;  /* 0x000000070f097221 */ /* 0x000fe20000000000 */
[--C-:B--2---:R-:W-:Y:S02]  /*7190*/  FADD R7, R0, -R5.reuse ;  /* 0x8000000500077221 */ /* 0x104fe40000000000 */
[----:B------:R0:W5:Y:S04]  /*71a0*/  LDL.LU R0, [R1+0x15c] ;  /* 0x00015c0001007983 */ /* 0x0001680000300800 */
[----:B------:R-:W2:Y:S04]  /*71b0*/  LDL.LU R90, [R1+0x4c] ;  /* 0x00004c00015a7983 */ /* 0x000ea80000300800 */
[----:B------:R-:W4:Y:S01]  /*71c0*/  LDL.LU R89, [R1+0x48] ;  /* 0x0000480001597983 */ /* 0x000f220000300800 */
[----:B------:R-:W-:Y:S01]  /*71d0*/  FMUL R93, R93, 1.4426950216293334961 ;  /* 0x3fb8aa3b5d5d7820 */ /* 0x000fe20000400000 */
[----:B---3--:R-:W-:Y:S01]  /*71e0*/  FADD R14, R117, -R5 ;  /* 0x80000005750e7221 */ /* 0x008fe20000000000 */
[----:B------:R-:W-:Y:S01]  /*71f0*/  FMUL R99, R99, 1.4426950216293334961 ;  /* 0x3fb8aa3b63637820 */ /* 0x000fe20000400000 */
[----:B------:R-:W-:Y:S01]  /*7200*/  MUFU.EX2 R100, R100 ;  /* 0x0000006400647308 */ /* 0x000fe20000000800 */
[----:B------:R-:W-:Y:S01]  /*7210*/  F2FP.BF16.F32.PACK_AB R81, R28, R29 ;  /* 0x0000001d1c51723e */ /* 0x000fe200000010ff */
[----:B------:R-:W-:Y:S01]  /*7220*/  FMUL R14, R14, 1.4426950216293334961 ;  /* 0x3fb8aa3b0e0e7820 */ /* 0x000fe20000400000 */
[----:B------:R-:W-:Y:S01]  /*7230*/  FADD R8, R94, R8 ;  /* 0x000000085e087221 */ /* 0x000fe20000000000 */
[----:B------:R-:W-:Y:S01]  /*7240*/  FADD R9, R84, R9 ;  /* 0x0000000954097221 */ /* 0x000fe20000000000 */
[----:B------:R-:W-:-:S03]  /*7250*/  FMUL R7, R7, 1.4426950216293334961 ;  /* 0x3fb8aa3b07077820 */ /* 0x000fc60000400000 */
[----:B------:R-:W-:Y:S08]  /*7260*/  MUFU.EX2 R85, R85 ;  /* 0x0000005500557308 */ /* 0x000ff00000000800 */
[----:B------:R-:W1:Y:S01]  /*7270*/  MUFU.EX2 R93, R93 ;  /* 0x0000005d005d7308 */ /* 0x000e620000000800 */
[----:B------:R-:W-:Y:S01]  /*7280*/  FADD R8, R97, R8 ;  /* 0x0000000861087221 */ /* 0x000fe20000000000 */
[C---:B------:R-:W-:Y:S01]  /*7290*/  HMMA.16816.F32.BF16 R44, R80.reuse, R50, R44 ;  /* 0x00000032502c723c */ /* 0x040fe2000004182c */
[----:B------:R-:W3:Y:S04]  /*72a0*/  LDSM.16.M88.4 R48, [R114+UR8+0x8080] ;  /* 0x008080087230783b */ /* 0x000ee80008000200 */
[----:B------:R-:W-:Y:S01]  /*72b0*/  LDSM.16.M88.4 R116, [R114+UR8+0x9080] ;  /* 0x009080087274783b */ /* 0x000fe20008000200 */
[----:B------:R-:W0:Y:S01]  /*72c0*/  MUFU.EX2 R99, R99 ;  /* 0x0000006300637308 */ /* 0x000e220000000800 */
[----:B------:R-:W-:Y:S01]  /*72d0*/  FADD R9, R12, R9 ;  /* 0x000000090c097221 */ /* 0x000fe20000000000 */
[----:B------:R-:W-:Y:S01]  /*72e0*/  HMMA.16816.F32.BF16 R32, R80, R34, R40 ;  /* 0x000000225020723c */ /* 0x000fe20000041828 */
[----:B------:R-:W-:Y:S05]  /*72f0*/  LDSM.16.M88.4 R40, [R114+UR8+0x8880] ;  /* 0x008880087228783b */ /* 0x000fea0008000200 */
[----:B------:R-:W0:Y:S01]  /*7300*/  MUFU.EX2 R14, R14 ;  /* 0x0000000e000e7308 */ /* 0x000e220000000800 */
[----:B-1----:R-:W-:Y:S01]  /*7310*/  FADD R8, R93, R8 ;  /* 0x000000085d087221 */ /* 0x002fe20000000000 */
[----:B------:R-:W-:-:S06]  /*7320*/  FADD R9, R88, R9 ;  /* 0x0000000958097221 */ /* 0x000fcc0000000000 */
[----:B------:R-:W1:Y:S01]  /*7330*/  MUFU.EX2 R6, R6 ;  /* 0x0000000600067308 */ /* 0x000e620000000800 */
[----:B------:R-:W-:Y:S01]  /*7340*/  FADD R8, R100, R8 ;  /* 0x0000000864087221 */ /* 0x000fe20000000000 */
[----:B------:R-:W-:-:S06]  /*7350*/  FADD R9, R13, R9 ;  /* 0x000000090d097221 */ /* 0x000fcc0000000000 */
[----:B------:R-:W3:Y:S01]  /*7360*/  MUFU.EX2 R7, R7 ;  /* 0x0000000700077308 */ /* 0x000ee20000000800 */
[----:B0-----:R-:W-:Y:S01]  /*7370*/  FADD R8, R99, R8 ;  /* 0x0000000863087221 */ /* 0x001fe20000000000 */
[----:B------:R-:W-:Y:S01]  /*7380*/  HMMA.16816.F32.BF16 R68, R76, R56, R68 ;  /* 0x000000384c44723c */ /* 0x000fe20000041844 */
[----:B------:R-:W-:Y:S01]  /*7390*/  FADD R9, R14, R9 ;  /* 0x000000090e097221 */ /* 0x000fe20000000000 */
[----:B------:R-:W-:Y:S01]  /*73a0*/  LDSM.16.M88.4 R76, [R114+UR8+0xb880] ;  /* 0x00b88008724c783b */ /* 0x000fe20008000200 */
[----:B------:R-:W-:Y:S02]  /*73b0*/  FADD R8, R98, R8 ;  /* 0x0000000862087221 */ /* 0x000fe40000000000 */
[----:B-1----:R-:W-:Y:S02]  /*73c0*/  FADD R9, R6, R9 ;  /* 0x0000000906097221 */ /* 0x002fe40000000000 */
[----:B------:R-:W-:Y:S01]  /*73d0*/  FADD R8, R85, R8 ;  /* 0x0000000855087221 */ /* 0x000fe20000000000 */
[----:B------:R-:W-:Y:S01]  /*73e0*/  HMMA.16816.F32.BF16 R64, R80, R66, R60 ;  /* 0x000000425040723c */ /* 0x000fe2000004183c */
[----:B------:R-:W-:Y:S01]  /*73f0*/  LDSM.16.M88.4 R60, [R114+UR8+0xa880] ;  /* 0x00a88008723c783b */ /* 0x000fe20008000200 */
[----:B---3--:R-:W-:-:S06]  /*7400*/  FADD R9, R7, R9 ;  /* 0x0000000907097221 */ /* 0x008fcc0000000000 */
[C---:B------:R-:W-:Y:S01]  /*7410*/  HMMA.16816.F32.BF16 R20, R80.reuse, R86, R20 ;  /* 0x000000565014723c */ /* 0x040fe20000041814 */
[----:B------:R-:W0:Y:S04]  /*7420*/  SHFL.BFLY PT, R86, R8, 0x2, 0x1f ;  /* 0x0c401f0008567f89 */ /* 0x000e2800000e0000 */
[----:B------:R-:W1:Y:S03]  /*7430*/  SHFL.BFLY PT, R87, R9, 0x2, 0x1f ;  /* 0x0c401f0009577f89 */ /* 0x000e6600000e0000 */
[C---:B------:R-:W-:Y:S01]  /*7440*/  HMMA.16816.F32.BF16 R28, R80.reuse, R30, R36 ;  /* 0x0000001e501c723c */ /* 0x040fe20000041824 */
[----:B------:R-:W-:Y:S07]  /*7450*/  LDSM.16.M88.4 R36, [R114+UR8+0x9880] ;  /* 0x009880087224783b */ /* 0x000fee0008000200 */
[C---:B------:R-:W-:Y:S01]  /*7460*/  HMMA.16816.F32.BF16 R52, R80.reuse, R54, R24 ;  /* 0x000000365034723c */ /* 0x040fe20000041818 */
[----:B------:R-:W-:Y:S07]  /*7470*/  LDSM.16.M88.4 R24, [R114+UR8+0xa080] ;  /* 0x00a080087218783b */ /* 0x000fee0008000200 */
[----:B------:R-:W-:Y:S01]  /*7480*/  HMMA.16816.F32.BF16 R56, R80, R58, R68 ;  /* 0x0000003a5038723c */ /* 0x000fe20000041844 */
[----:B------:R-:W-:-:S02]  /*7490*/  F2FP.BF16.F32.PACK_AB R68, R94, R95 ;  /* 0x0000005f5e44723e */ /* 0x000fc400000010ff */
[----:B------:R-:W-:Y:S02]  /*74a0*/  F2FP.BF16.F32.PACK_AB R69, R84, R15 ;  /* 0x0000000f5445723e */ /* 0x000fe400000010ff */
[----:B------:R-:W-:Y:S02]  /*74b0*/  F2FP.BF16.F32.PACK_AB R70, R93, R97 ;  /* 0x000000615d46723e */ /* 0x000fe400000010ff */
[----:B------:R-:W-:-:S07]  /*74c0*/  F2FP.BF16.F32.PACK_AB R71, R88, R12 ;  /* 0x0000000c5847723e */ /* 0x000fce00000010ff */
[----:B------:R-:W-:Y:S01]  /*74d0*/  HMMA.16816.F32.BF16 R64, R68, R48, R64 ;  /* 0x000000304440723c */ /* 0x000fe20000041840 */
[----:B0-----:R-:W-:-:S07]  /*74e0*/  FADD R86, R8, R86 ;  /* 0x0000005608567221 */ /* 0x001fce0000000000 */
[----:B------:R-:W-:Y:S01]  /*74f0*/  HMMA.16816.F32.BF16 R44, R68, R40, R44 ;  /* 0x00000028442c723c */ /* 0x000fe2000004182c */
[----:B-1----:R-:W-:Y:S01]  /*7500*/  FADD R87, R9, R87 ;  /* 0x0000005709577221 */ /* 0x002fe20000000000 */
[----:B------:R-:W-:Y:S02]  /*7510*/  F2FP.BF16.F32.PACK_AB R13, R14, R13 ;  /* 0x0000000d0e0d723e */ /* 0x000fe400000010ff */
[----:B------:R-:W-:-:S04]  /*7520*/  F2FP.BF16.F32.PACK_AB R12, R99, R100 ;  /* 0x00000064630c723e */ /* 0x000fc800000010ff */
[----:B------:R-:W-:Y:S01]  /*7530*/  HMMA.16816.F32.BF16 R72, R80, R10, R72 ;  /* 0x0000000a5048723c */ /* 0x000fe20000041848 */
[----:B------:R-:W-:Y:S02]  /*7540*/  F2FP.BF16.F32.PACK_AB R14, R85, R98 ;  /* 0x00000062550e723e */ /* 0x000fe400000010ff */
[----:B------:R-:W-:-:S05]  /*7550*/  F2FP.BF16.F32.PACK_AB R15, R7, R6 ;  /* 0x00000006070f723e */ /* 0x000fca00000010ff */
[----:B------:R-:W-:Y:S01]  /*7560*/  HMMA.16816.F32.BF16 R56, R68, R16, R56 ;  /* 0x000000104438723c */ /* 0x000fe20000041838 */
[----:B------:R-:W0:Y:S04]  /*7570*/  SHFL.BFLY PT, R16, R86, 0x1, 0x1f ;  /* 0x0c201f0056107f89 */ /* 0x000e2800000e0000 */
[----:B------:R-:W1:Y:S03]  /*7580*/  SHFL.BFLY PT, R17, R87, 0x1, 0x1f ;  /* 0x0c201f0057117f89 */ /* 0x000e6600000e0000 */
[C---:B------:R-:W-:Y:S08]  /*7590*/  HMMA.16816.F32.BF16 R48, R12.reuse, R50, R64 ;  /* 0x000000320c30723c */ /* 0x040ff00000041840 */
[----:B------:R-:W-:Y:S08]  /*75a0*/  HMMA.16816.F32.BF16 R40, R12, R42, R44 ;  /* 0x0000002a0c28723c */ /* 0x000ff0000004182c */
[----:B------:R-:W-:Y:S01]  /*75b0*/  HMMA.16816.F32.BF16 R32, R68, R116, R32 ;  /* 0x000000744420723c */ /* 0x000fe20000041820 */
[----:B0-----:R-:W-:-:S07]  /*75c0*/  FADD R16, R86, R16 ;  /* 0x0000001056107221 */ /* 0x001fce0000000000 */
[C---:B------:R-:W-:Y:S08]  /*75d0*/  HMMA.16816.F32.BF16 R28, R68.reuse, R36, R28 ;  /* 0x00000024441c723c */ /* 0x040ff0000004181c */
[C---:B------:R-:W-:Y:S08]  /*75e0*/  HMMA.16816.F32.BF16 R52, R68.reuse, R24, R52 ;  /* 0x000000184434723c */ /* 0x040ff00000041834 */
[C---:B------:R-:W-:Y:S08]  /*75f0*/  HMMA.16816.F32.BF16 R20, R68.reuse, R60, R20 ;  /* 0x0000003c4414723c */ /* 0x040ff00000041814 */
[----:B------:R-:W-:Y:S01]  /*7600*/  HMMA.16816.F32.BF16 R8, R68, R76, R72 ;  /* 0x0000004c4408723c */ /* 0x000fe20000041848 */
[----:B-1----:R-:W-:Y:S01]  /*7610*/  FADD R17, R87, R17 ;  /* 0x0000001157117221 */ /* 0x002fe20000000000 */
[----:B------:R0:W-:Y:S04]  /*7620*/  STL.64 [R1+0x10], R48 ;  /* 0x0000103001007387 */ /* 0x0001e80000100a00 */
[----:B------:R0:W-:Y:S04]  /*7630*/  STL.64 [R1+0x18], R50 ;  /* 0x0000183201007387 */ /* 0x0001e80000100a00 */
[----:B------:R0:W-:Y:S04]  /*7640*/  STL.64 [R1], R40 ;  /* 0x0000002801007387 */ /* 0x0001e80000100a00 */
[----:B------:R0:W-:Y:S01]  /*7650*/  STL.64 [R1+0x8], R42 ;  /* 0x0000082a01007387 */ /* 0x0001e20000100a00 */
[----:B------:R-:W-:Y:S01]  /*7660*/  UIADD3 UR6, UP0, UPT, UR6, 0x80, URZ ;  /* 0x0000008006067890 */ /* 0x000fe2000ff1e0ff */
[----:B------:R-:W-:Y:S03]  /*7670*/  HMMA.16816.F32.BF16 R116, R12, R118, R32 ;  /* 0x000000760c74723c */ /* 0x000fe60000041820 */
[----:B------:R-:W-:-:S02]  /*7680*/  UIADD3.X UR7, UPT, UPT, URZ, UR7, URZ, UP0, !UPT ;  /* 0x00000007ff077290 */ /* 0x000fc400087fe4ff */
[----:B------:R-:W-:-:S03]  /*7690*/  UISETP.GE.U32.AND UP0, UPT, UR6, UR16, UPT ;  /* 0x000000100600728c */ /* 0x000fc6000bf06070 */
[----:B------:R-:W-:Y:S01]  /*76a0*/  HMMA.16816.F32.BF16 R36, R12, R38, R28 ;  /* 0x000000260c24723c */ /* 0x000fe2000004181c */
[----:B------:R-:W-:-:S07]  /*76b0*/  UISETP.GE.U32.AND.EX UP0, UPT, UR7, URZ, UPT, UP0 ;  /* 0x000000ff0700728c */ /* 0x000fce000bf06100 */
[C---:B------:R-:W-:Y:S08]  /*76c0*/  HMMA.16816.F32.BF16 R52, R12.reuse, R26, R52 ;  /* 0x0000001a0c34723c */ /* 0x040ff00000041834 */
[C---:B------:R-:W-:Y:S08]  /*76d0*/  HMMA.16816.F32.BF16 R60, R12.reuse, R62, R20 ;  /* 0x0000003e0c3c723c */ /* 0x040ff00000041814 */
[C---:B------:R-:W-:Y:S08]  /*76e0*/  HMMA.16816.F32.BF16 R56, R12.reuse, R18, R56 ;  /* 0x000000120c38723c */ /* 0x040ff00000041838 */
[----:B------:R-:W-:Y:S01]  /*76f0*/  HMMA.16816.F32.BF16 R76, R12, R78, R8 ;  /* 0x0000004e0c4c723c */ /* 0x000fe20000041808 */
[----:B------:R-:W-:-:S02]  /*7700*/  ULEA UR5, UR13, UR5, 0x7 ;  /* 0x000000050d057291 */ /* 0x000fc4000f8e38ff */
[----:B------:R-:W-:Y:S01]  /*7710*/  ULEA UR4, UR11, UR4, 0x7 ;  /* 0x000000040b047291 */ /* 0x000fe2000f8e38ff */
[----:B--2---:R-:W-:Y:S02]  /*7720*/  FFMA R90, R2, R90, R16 ;  /* 0x0000005a025a7223 */ /* 0x004fe40000000010 */
[----:B------:R0:W5:Y:S01]  /*7730*/  LDL.LU R2, [R1+0x158] ;  /* 0x0001580001027983 */ /* 0x0001620000300800 */
[----:B----4-:R-:W-:-:S03]  /*7740*/  FFMA R89, R124, R89, R17 ;  /* 0x000000597c597223 */ /* 0x010fc60000000011 */
[----:B------:R0:W5:Y:S04]  /*7750*/  LDL.LU R124, [R1+0x154] ;  /* 0x00015400017c7983 */ /* 0x0001680000300800 */
[----:B------:R0:W-:Y:S04]  /*7760*/  STL [R1+0x4c], R90 ;  /* 0x00004c5a01007387 */ /* 0x0001e80000100800 */
[----:B------:R0:W-:Y:S04]  /*7770*/  STL [R1+0x3c], R4 ;  /* 0x00003c0401007387 */ /* 0x0001e80000100800 */
[----:B------:R0:W-:Y:S04]  /*7780*/  STL [R1+0x48], R89 ;  /* 0x0000485901007387 */ /* 0x0001e80000100800 */
[----:B------:R0:W-:Y:S01]  /*7790*/  STL [R1+0x40], R5 ;  /* 0x0000400501007387 */ /* 0x0001e20000100800 */
[----:B------:R-:W-:Y:S05]  /*77a0*/  BRA.U !UP0, `(.L_x_1) ;  /* 0xffffffa508447547 */ /* 0x000fea000b83ffff */
[----:B-----5:R-:W-:Y:S02]  /*77b0*/  IMAD.MOV.U32 R0, RZ, RZ, R4 ;  /* 0x000000ffff007224 */ /* 0x020fe400078e0004 */
[----:B------:R-:W-:-:S07]  /*77c0*/  IMAD.MOV.U32 R2, RZ, RZ, R5 ;  /* 0x000000ffff027224 */ /* 0x000fce00078e0005 */
.L_x_0:
[----:B------:R-:W2:Y:S01]  /*77d0*/  LDL.LU R13, [R1+0x10] ;  /* 0x00001000010d7983 */ /* 0x000ea20000300800 */
[----:B------:R-:W1:Y:S01]  /*77e0*/  LDCU.64 UR4, c[0x0][0x3e0] ;  /* 0x00007c00ff0477ac */ /* 0x000e620008000a00 */
[----:B------:R-:W3:Y:S02]  /*77f0*/  LDC.64 R44, c[0x0][0x398] ;  /* 0x0000e600ff2c7b82 */ /* 0x000ee40000000a00 */
[----:B------:R-:W4:Y:S04]  /*7800*/  LDL.LU R12, [R1+0x14] ;  /* 0x00001400010c7983 */ /* 0x000f280000300800 */
[----:B------:R-:W5:Y:S04]  /*7810*/  LDL.LU R11, [R1+0x18] ;  /* 0x00001800010b7983 */ /* 0x000f680000300800 */
[----:B------:R-:W3:Y:S04]  /*7820*/  LDL.LU R10, [R1+0x1c] ;  /* 0x00001c00010a7983 */ /* 0x000ee80000300800 */
[----:B------:R-:W3:Y:S04]  /*7830*/  LDL.LU R8, [R1+0x48] ;  /* 0x0000480001087983 */ /* 0x000ee80000300800 */
[----:B------:R-:W3:Y:S04]  /*7840*/  LDL.LU R9, [R1+0x4c] ;  /* 0x00004c0001097983 */ /* 0x000ee80000300800 */
[----:B------:R-:W3:Y:S04]  /*7850*/  LDL.LU R7, [R1] ;  /* 0x0000000001077983 */ /* 0x000ee80000300800 */
[----:B------:R-:W3:Y:S04]  /*7860*/  LDL.LU R6, [R1+0x4] ;  /* 0x0000040001067983 */ /* 0x000ee80000300800 */
[----:B0-----:R-:W3:Y:S04]  /*7870*/  LDL.LU R5, [R1+0x8] ;  /* 0x0000080001057983 */ /* 0x001ee80000300800 */
[----:B------:R-:W3:Y:S01]  /*7880*/  LDL.LU R4, [R1+0xc] ;  /* 0x00000c0001047983 */ /* 0x000ee20000300800 */
[----:B-1----:R-:W-:Y:S01]  /*7890*/  UIMAD UR4, UR9, UR4, URZ ;  /* 0x00000004090472a4 */ /* 0x002fe2000f8e02ff */
[----:B------:R-:W0:Y:S01]  /*78a0*/  S2R R3, SR_TID.X ;  /* 0x0000000000037919 */ /* 0x000e220000002100 */
[----:B------:R-:W1:Y:S01]  /*78b0*/  S2R R65, SR_CTAID.X ;  /* 0x0000000000417919 */ /* 0x000e620000002500 */
[----:B------:R-:W1:Y:S02]  /*78c0*/  S2R R64, SR_TID.X ;  /* 0x0000000000407919 */ /* 0x000e640000002100 */
[----:B-1----:R-:W-:-:S05]  /*78d0*/  PRMT R64, R64, 0x6540, R65 ;  /* 0x0000654040407816 */ /* 0x002fca0000000041 */
[----:B------:R-:W-:Y:S01]  /*78e0*/  IMAD R41, R64, UR5, RZ ;  /* 0x0000000540297c24 */ /* 0x000fe2000f8e02ff */
[----:B------:R-:W-:Y:S01]  /*78f0*/  USHF.L.U32 UR5, UR4, 0x1, URZ ;  /* 0x0000000104057899 */ /* 0x000fe200080006ff */
[----:B------:R-:W-:Y:S01]  /*7900*/  BAR.SYNC.DEFER_BLOCKING 0x0 ;  /* 0x0000000000007b1d */ /* 0x000fe20000010000 */
[----:B--2---:R-:W-:Y:S01]  /*7910*/  MOV R34, R13 ;  /* 0x0000000d00227202 */ /* 0x004fe20000000f00 */
[----:B----4-:R-:W-:Y:S01]  /*7920*/  IMAD.MOV.U32 R32, RZ, RZ, R12 ;  /* 0x000000ffff207224 */ /* 0x010fe200078e000c */
[----:B0-----:R-:W-:Y:S01]  /*7930*/  LOP3.LUT R12, R3, 0x8, RZ, 0xc0, !PT ;  /* 0x00000008030c7812 */ /* 0x001fe200078ec0ff */
[----:B-----5:R-:W-:Y:S01]  /*7940*/  IMAD.MOV.U32 R33, RZ, RZ, R11 ;  /* 0x000000ffff217224 */ /* 0x020fe200078e000b */
[----:B---3--:R-:W-:Y:S01]  /*7950*/  MOV R29, R10 ;  /* 0x0000000a001d7202 */ /* 0x008fe20000000f00 */
[----:B------:R-:W-:-:S04]  /*7960*/  IMAD.MOV.U32 R19, RZ, RZ, R8 ;  /* 0x000000ffff137224 */ /* 0x000fc800078e0008 */
[C---:B------:R-:W-:Y:S01]  /*7970*/  FMUL R10, R19.reuse, 8388608 ;  /* 0x4b000000130a7820 */ /* 0x040fe20000400000 */
[C---:B------:R-:W-:Y:S01]  /*7980*/  FSETP.GEU.AND P2, PT, R19.reuse, 1.175494350822287508e-38, PT ;  /* 0x008000001300780b */ /* 0x040fe20003f4e000 */
[----:B------:R-:W-:Y:S01]  /*7990*/  IMAD.MOV.U32 R20, RZ, RZ, R9 ;  /* 0x000000ffff147224 */ /* 0x000fe200078e0009 */
[----:B------:R-:W-:Y:S01]  /*79a0*/  FSETP.GT.AND P0, PT, |R19|, 8.50705917302346158658e+37, PT ;  /* 0x7e8000001300780b */ /* 0x000fe20003f04200 */
[----:B------:R-:W-:Y:S01]  /*79b0*/  IMAD.MOV.U32 R28, RZ, RZ, R7 ;  /* 0x000000ffff1c7224 */ /* 0x000fe200078e0007 */
[----:B------:R-:W-:Y:S01]  /*79c0*/  FSEL R10, R10, R19, !P2 ;  /* 0x000000130a0a7208 */ /* 0x000fe20005000000 */
[C---:B------:R-:W-:Y:S01]  /*79d0*/  FMUL R15, R20.reuse, 8388608 ;  /* 0x4b000000140f7820 */ /* 0x040fe20000400000 */
[----:B------:R-:W-:Y:S01]  /*79e0*/  FSETP.GEU.AND P1, PT, R20, 1.175494350822287508e-38, PT ;  /* 0x008000001400780b */ /* 0x000fe20003f2e000 */
[----:B------:R-:W-:Y:S01]  /*79f0*/  IMAD.MOV.U32 R18, RZ, RZ, R6 ;  /* 0x000000ffff127224 */ /* 0x000fe200078e0006 */
[----:B------:R-:W-:Y:S02]  /*7a00*/  LOP3.LUT R6, R3, 0x7, RZ, 0xc0, !PT ;  /* 0x0000000703067812 */ /* 0x000fe400078ec0ff */
[----:B------:R-:W-:-:S02]  /*7a10*/  FSEL R15, R15, R20, !P1 ;  /* 0x000000140f0f7208 */ /* 0x000fc40004800000 */
[----:B------:R-:W-:Y:S02]  /*7a20*/  LEA R7, R6, UR8, 0x4 ;  /* 0x0000000806077c11 */ /* 0x000fe4000f8e20ff */
[----:B------:R-:W-:Y:S01]  /*7a30*/  MOV R27, R5 ;  /* 0x00000005001b7202 */ /* 0x000fe20000000f00 */
[----:B------:R-:W-:Y:S01]  /*7a40*/  IMAD.MOV.U32 R25, RZ, RZ, R4 ;  /* 0x000000ffff197224 */ /* 0x000fe200078e0004 */
[----:B------:R-:W-:Y:S01]  /*7a50*/  FSETP.GEU.AND P3, PT, |R20|, 1.175494350822287508e-38, PT ;  /* 0x008000001400780b */ /* 0x000fe20003f6e200 */
[----:B------:R-:W-:Y:S02]  /*7a60*/  IMAD.SHL.U32 R4, R3, 0x4, RZ ;  /* 0x0000000403047824 */ /* 0x000fe400078e00ff */
[----:B------:R-:W-:Y:S01]  /*7a70*/  @P0 FMUL R33, R33, 0.25 ;  /* 0x3e80000021210820 */ /* 0x000fe20000400000 */
[----:B------:R-:W-:Y:S02]  /*7a80*/  IMAD R5, R6, -0x8, R7 ;  /* 0xfffffff806057824 */ /* 0x000fe400078e0207 */
[----:B------:R-:W-:Y:S01]  /*7a90*/  @P0 FMUL R25, R25, 0.25 ;  /* 0x3e80000019190820 */ /* 0x000fe20000400000 */
[----:B------:R-:W-:Y:S01]  /*7aa0*/  VIADD R6, R10, 0xc0cafb0d ;  /* 0xc0cafb0d0a067836 */ /* 0x000fe20000000000 */
[----:B------:R-:W-:Y:S01]  /*7ab0*/  LOP3.LUT R4, R4, 0x3c0, RZ, 0xc0, !PT ;  /* 0x000003c004047812 */ /* 0x000fe200078ec0ff */
[----:B------:R-:W-:Y:S01]  /*7ac0*/  @P0 FMUL R27, R27, 0.25 ;  /* 0x3e8000001b1b0820 */ /* 0x000fe20000400000 */
[----:B------:R-:W-:Y:S01]  /*7ad0*/  LEA R9, R12, R7, 0x9 ;  /* 0x000000070c097211 */ /* 0x000fe200078e48ff */
[----:B------:R-:W-:Y:S01]  /*7ae0*/  @P0 FMUL R39, R39, 0.25 ;  /* 0x3e80000027270820 */ /* 0x000fe20000400000 */
[----:B------:R-:W-:Y:S01]  /*7af0*/  IADD3 R11, PT, PT, R4, R5, RZ ;  /* 0x00000005040b7210 */ /* 0x000fe20007ffe0ff */
[----:B------:R-:W-:Y:S01]  /*7b00*/  VIADD R5, R15, 0xc0cafb0d ;  /* 0xc0cafb0d0f057836 */ /* 0x000fe20000000000 */
[----:B------:R-:W-:Y:S01]  /*7b10*/  SHF.L.U32 R4, R3, 0x3, RZ ;  /* 0x0000000303047819 */ /* 0x000fe200000006ff */
[----:B------:R-:W-:Y:S01]  /*7b20*/  @P0 FMUL R79, R79, 0.25 ;  /* 0x3e8000004f4f0820 */ /* 0x000fe20000400000 */
[----:B------:R-:W-:Y:S01]  /*7b30*/  LOP3.LUT R17, R6, 0xff800000, RZ, 0xc0, !PT ;  /* 0xff80000006117812 */ /* 0x000fe200078ec0ff */
[----:B------:R-:W-:Y:S01]  /*7b40*/  @P0 FMUL R78, R78, 0.25 ;  /* 0x3e8000004e4e0820 */ /* 0x000fe20000400000 */
[----:B------:R-:W-:Y:S01]  /*7b50*/  LOP3.LUT R22, R4, 0xf80, RZ, 0xc0, !PT ;  /* 0x00000f8004167812 */ /* 0x000fe200078ec0ff */
[----:B------:R-:W-:Y:S01]  /*7b60*/  @P0 FMUL R59, R59, 0.25 ;  /* 0x3e8000003b3b0820 */ /* 0x000fe20000400000 */
[----:B------:R-:W-:Y:S01]  /*7b70*/  FSEL R4, RZ, -23, P1 ;  /* 0xc1b80000ff047808 */ /* 0x000fe20000800000 */
[----:B------:R-:W-:Y:S01]  /*7b80*/  @P0 FMUL R58, R58, 0.25 ;  /* 0x3e8000003a3a0820 */ /* 0x000fe20000400000 */
[----:B------:R-:W-:Y:S01]  /*7b90*/  FSETP.GT.AND P1, PT, |R20|, 8.50705917302346158658e+37, PT ;  /* 0x7e8000001400780b */ /* 0x000fe20003f24200 */
[----:B------:R-:W-:Y:S01]  /*7ba0*/  @P0 FMUL R63, R63, 0.25 ;  /* 0x3e8000003f3f0820 */ /* 0x000fe20000400000 */
[----:B------:R-:W-:Y:S01]  /*7bb0*/  FSEL R6, RZ, -23, P2 ;  /* 0xc1b80000ff067808 */ /* 0x000fe20001000000 */
[----:B------:R-:W-:Y:S01]  /*7bc0*/  @P0 FMUL R62, R62, 0.25 ;  /* 0x3e8000003e3e0820 */ /* 0x000fe20000400000 */
[C---:B------:R-:W-:Y:S01]  /*7bd0*/  FSETP.GEU.AND P2, PT, |R19|.reuse, 1.175494350822287508e-38, PT ;  /* 0x008000001300780b */ /* 0x040fe20003f4e200 */
[----:B------:R-:W-:Y:S01]  /*7be0*/  @P0 FMUL R19, R19, 0.25 ;  /* 0x3e80000013130820 */ /* 0x000fe20000400000 */
[----:B------:R-:W-:Y:S01]  /*7bf0*/  LOP3.LUT R14, R5, 0xff800000, RZ, 0xc0, !PT ;  /* 0xff800000050e7812 */ /* 0x000fe200078ec0ff */
[----:B------:R-:W-:Y:S01]  /*7c00*/  @P0 FMUL R55, R55, 0.25 ;  /* 0x3e80000037370820 */ /* 0x000fe20000400000 */
[----:B------:R-:W-:Y:S01]  /*7c10*/  I2FP.F32.S32 R7, R17 ;  /* 0x0000001100077245 */ /* 0x000fe20000201400 */
[----:B------:R-:W-:Y:S01]  /*7c20*/  @P0 FMUL R54, R54, 0.25 ;  /* 0x3e80000036360820 */ /* 0x000fe20000400000 */
[----:B------:R-:W-:Y:S01]  /*7c30*/  I2FP.F32.S32 R5, R14 ;  /* 0x0000000e00057245 */ /* 0x000fe20000201400 */
[----:B------:R-:W-:Y:S01]  /*7c40*/  @P0 FMUL R38, R38, 0.25 ;  /* 0x3e80000026260820 */ /* 0x000fe20000400000 */
[----:B------:R-:W-:Y:S01]  /*7c50*/  @P0 FMUL R119, R119, 0.25 ;  /* 0x3e80000077770820 */ /* 0x000fe20000400000 */
[----:B------:R-:W-:Y:S01]  /*7c60*/  @P1 FMUL R20, R20, 0.25 ;  /* 0x3e80000014141820 */ /* 0x000fe20000400000 */
[----:B------:R-:W-:Y:S01]  /*7c70*/  @P1 FMUL R18, R18, 0.25 ;  /* 0x3e80000012121820 */ /* 0x000fe20000400000 */
[----:B------:R-:W-:Y:S01]  /*7c80*/  FFMA.FTZ R13, R5, 1.1920928955078125e-07, R4 ;  /* 0x34000000050d7823 */ /* 0x000fe20000010004 */
[----:B------:R-:W-:Y:S01]  /*7c90*/  @P1 FMUL R28, R28, 0.25 ;  /* 0x3e8000001c1c1820 */ /* 0x000fe20000400000 */
[----:B------:R-:W-:Y:S01]  /*7ca0*/  @!P2 FMUL R19, R19, 16777216 ;  /* 0x4b8000001313a820 */ /* 0x000fe20000400000 */
[----:B------:R-:W-:Y:S01]  /*7cb0*/  @!P3 FMUL R20, R20, 16777216 ;  /* 0x4b8000001414b820 */ /* 0x000fe20000400000 */
[----:B------:R-:W-:Y:S01]  /*7cc0*/  @P1 FMUL R34, R34, 0.25 ;  /* 0x3e80000022221820 */ /* 0x000fe20000400000 */
[----:B------:R-:W-:Y:S01]  /*7cd0*/  @!P2 FMUL R25, R25, 16777216 ;  /* 0x4b8000001919a820 */ /* 0x000fe20000400000 */
[----:B------:R-:W0:Y:S01]  /*7ce0*/  MUFU.RCP R4, R19 ;  /* 0x0000001300047308 */ /* 0x000e220000001000 */
[----:B------:R-:W-:Y:S01]  /*7cf0*/  @!P2 FMUL R27, R27, 16777216 ;  /* 0x4b8000001b1ba820 */ /* 0x000fe20000400000 */
[----:B------:R-:W-:Y:S01]  /*7d00*/  @!P2 FMUL R33, R33, 16777216 ;  /* 0x4b8000002121a820 */ /* 0x000fe20000400000 */
[----:B------:R-:W-:Y:S01]  /*7d10*/  @!P3 FMUL R18, R18, 16777216 ;  /* 0x4b8000001212b820 */ /* 0x000fe20000400000 */
[----:B------:R-:W-:Y:S01]  /*7d20*/  @P0 FMUL R118, R118, 0.25 ;  /* 0x3e80000076760820 */ /* 0x000fe20000400000 */
[----:B------:R-:W-:Y:S01]  /*7d30*/  @P0 FMUL R29, R29, 0.25 ;  /* 0x3e8000001d1d0820 */ /* 0x000fe20000400000 */
[----:B------:R-:W-:Y:S01]  /*7d40*/  @!P3 FMUL R28, R28, 16777216 ;  /* 0x4b8000001c1cb820 */ /* 0x000fe20000400000 */
[----:B------:R-:W-:Y:S01]  /*7d50*/  @!P3 FMUL R34, R34, 16777216 ;  /* 0x4b8000002222b820 */ /* 0x000fe20000400000 */
[----:B------:R-:W1:Y:S01]  /*7d60*/  MUFU.RCP R23, R20 ;  /* 0x0000001400177308 */ /* 0x000e620000001000 */
[----:B------:R-:W-:Y:S01]  /*7d70*/  FFMA.FTZ R16, R7, 1.1920928955078125e-07, R6 ;  /* 0x3400000007107823 */ /* 0x000fe20000010006 */
[----:B------:R-:W-:Y:S01]  /*7d80*/  @!P2 FMUL R39, R39, 16777216 ;  /* 0x4b8000002727a820 */ /* 0x000fe20000400000 */
[----:B------:R-:W-:Y:S01]  /*7d90*/  @!P2 FMUL R79, R79, 16777216 ;  /* 0x4b8000004f4fa820 */ /* 0x000fe20000400000 */
[----:B------:R-:W-:Y:S01]  /*7da0*/  @!P2 FMUL R78, R78, 16777216 ;  /* 0x4b8000004e4ea820 */ /* 0x000fe20000400000 */
[----:B------:R-:W-:Y:S01]  /*7db0*/  @!P2 FMUL R59, R59, 16777216 ;  /* 0x4b8000003b3ba820 */ /* 0x000fe20000400000 */
[----:B------:R-:W-:Y:S01]  /*7dc0*/  @!P2 FMUL R58, R58, 16777216 ;  /* 0x4b8000003a3aa820 */ /* 0x000fe20000400000 */
[----:B------:R-:W-:Y:S01]  /*7dd0*/  @!P2 FMUL R63, R63, 16777216 ;  /* 0x4b8000003f3fa820 */ /* 0x000fe20000400000 */
[----:B------:R-:W-:Y:S01]  /*7de0*/  @!P2 FMUL R62, R62, 16777216 ;  /* 0x4b8000003e3ea820 */ /* 0x000fe20000400000 */
[C---:B0-----:R-:W-:Y:S01]  /*7df0*/  FMUL R7, R4.reuse, R25 ;  /* 0x0000001904077220 */ /* 0x041fe20000400000 */
[C---:B------:R-:W-:Y:S01]  /*7e00*/  FMUL R6, R4.reuse, R27 ;  /* 0x0000001b04067220 */ /* 0x040fe20000400000 */
[----:B------:R-:W-:Y:S01]  /*7e10*/  FMUL R19, R4, R33 ;  /* 0x0000002104137220 */ /* 0x000fe20000400000 */
[----:B------:R-:W-:Y:S01]  /*7e20*/  @!P2 FMUL R55, R55, 16777216 ;  /* 0x4b8000003737a820 */ /* 0x000fe20000400000 */
[----:B------:R-:W-:Y:S01]  /*7e30*/  @!P2 FMUL R54, R54, 16777216 ;  /* 0x4b8000003636a820 */ /* 0x000fe20000400000 */
[----:B------:R-:W-:Y:S01]  /*7e40*/  @!P2 FMUL R38, R38, 16777216 ;  /* 0x4b8000002626a820 */ /* 0x000fe20000400000 */
[----:B------:R-:W-:Y:S01]  /*7e50*/  @!P2 FMUL R119, R119, 16777216 ;  /* 0x4b8000007777a820 */ /* 0x000fe20000400000 */
[----:B------:R-:W-:Y:S01]  /*7e60*/  @!P2 FMUL R118, R118, 16777216 ;  /* 0x4b8000007676a820 */ /* 0x000fe20000400000 */
[----:B-1----:R-:W-:Y:S01]  /*7e70*/  FMUL R5, R23, R18 ;  /* 0x0000001217057220 */ /* 0x002fe20000400000 */
[----:B------:R-:W-:Y:S01]  /*7e80*/  @!P2 FMUL R29, R29, 16777216 ;  /* 0x4b8000001d1da820 */ /* 0x000fe20000400000 */
[C---:B------:R-:W-:Y:S01]  /*7e90*/  FMUL R18, R23.reuse, R28 ;  /* 0x0000001c17127220 */ /* 0x040fe20000400000 */
[----:B------:R-:W-:Y:S01]  /*7ea0*/  FMUL R25, R23, R34 ;  /* 0x0000002217197220 */ /* 0x000fe20000400000 */
[----:B------:R-:W-:Y:S01]  /*7eb0*/  IADD3 R14, PT, PT, R15, -R14, RZ ;  /* 0x8000000e0f0e7210 */ /* 0x000fe20007ffe0ff */
[----:B------:R-:W-:Y:S01]  /*7ec0*/  IMAD.IADD R17, R10, 0x1, -R17 ;  /* 0x000000010a117824 */ /* 0x000fe200078e0a11 */
[----:B------:R-:W-:Y:S01]  /*7ed0*/  LEA.HI R12, R12, R11, RZ, 0x1f ;  /* 0x0000000b0c0c7211 */ /* 0x000fe200078ff8ff */
[----:B------:R-:W-:-:S02]  /*7ee0*/  IMAD.IADD R22, R22, 0x1, R9 ;  /* 0x0000000116167824 */ /* 0x000fc400078e0209 */
[C---:B------:R-:W-:Y:S01]  /*7ef0*/  FMUL R20, R4.reuse, R39 ;  /* 0x0000002704147220 */ /* 0x040fe20000400000 */
        /* <DEDUP_REMOVED lines=11> */
[----:B------:R-:W-:Y:S01]  /*7fb0*/  FMUL R40, R4, R118 ;  /* 0x0000007604287220 */ /* 0x000fe20000400000 */
[----:B------:R-:W-:Y:S01]  /*7fc0*/  F2FP.BF16.F32.PACK_AB R6, R6, R19 ;  /* 0x000000130606723e */ /* 0x000fe200000010ff */
[----:B------:R-:W-:Y:S01]  /*7fd0*/  IMAD.MOV.U32 R19, RZ, RZ, 0x3dc6b27f ;  /* 0x3dc6b27fff137424 */ /* 0x000fe200078e00ff */
[----:B------:R-:W-:Y:S01]  /*7fe0*/  F2FP.BF16.F32.PACK_AB R4, R18, R25 ;  /* 0x000000191204723e */ /* 0x000fe200000010ff */
[----:B------:R-:W-:Y:S01]  /*7ff0*/  FADD R14, R14, -1 ;  /* 0xbf8000000e0e7421 */ /* 0x000fe20000000000 */
[----:B------:R-:W-:Y:S01]  /*8000*/  FADD R18, R17, -1 ;  /* 0xbf80000011127421 */ /* 0x000fe20000000000 */
[----:B------:R-:W-:Y:S01]  /*8010*/  @P1 FMUL R32, R32, 0.25 ;  /* 0x3e80000020201820 */ /* 0x000fe20000400000 */
[----:B------:R-:W-:Y:S01]  /*8020*/  F2FP.BF16.F32.PACK_AB R7, R7, R28 ;  /* 0x0000001c0707723e */ /* 0x000fe200000010ff */
[-C--:B------:R-:W-:Y:S01]  /*8030*/  FFMA.FTZ R17, R14, R19.reuse, -0.16845393180847167969 ;  /* 0xbe2c7f300e117423 */ /* 0x080fe20000010013 */
[----:B------:R-:W-:Y:S01]  /*8040*/  FFMA.FTZ R19, R18, R19, -0.16845393180847167969 ;  /* 0xbe2c7f3012137423 */ /* 0x000fe20000010013 */
[----:B------:R-:W-:Y:S01]  /*8050*/  @!P3 FMUL R32, R32, 16777216 ;  /* 0x4b8000002020b820 */ /* 0x000fe20000400000 */
[----:B------:R-:W-:Y:S01]  /*8060*/  @P1 FMUL R77, R77, 0.25 ;  /* 0x3e8000004d4d1820 */ /* 0x000fe20000400000 */
[----:B------:R-:W-:Y:S01]  /*8070*/  FFMA.FTZ R17, R14, R17, 0.1716887056827545166 ;  /* 0x3e2fcf2a0e117423 */ /* 0x000fe20000010011 */
[----:B------:R-:W-:Y:S01]  /*8080*/  FFMA.FTZ R19, R18, R19, 0.1716887056827545166 ;  /* 0x3e2fcf2a12137423 */ /* 0x000fe20000010013 */
[----:B------:R-:W-:Y:S01]  /*8090*/  FMUL R32, R23, R32 ;  /* 0x0000002017207220 */ /* 0x000fe20000400000 */
[----:B------:R-:W-:Y:S01]  /*80a0*/  @P1 FMUL R76, R76, 0.25 ;  /* 0x3e8000004c4c1820 */ /* 0x000fe20000400000 */
[----:B------:R-:W-:Y:S01]  /*80b0*/  FFMA.FTZ R17, R14, R17, -0.17900948226451873779 ;  /* 0xbe374e430e117423 */ /* 0x000fe20000010011 */
[----:B------:R-:W-:Y:S01]  /*80c0*/  FFMA.FTZ R19, R18, R19, -0.17900948226451873779 ;  /* 0xbe374e4312137423 */ /* 0x000fe20000010013 */
[----:B------:R-:W-:Y:S01]  /*80d0*/  @P1 FMUL R57, R57, 0.25 ;  /* 0x3e80000039391820 */ /* 0x000fe20000400000 */
[----:B------:R-:W-:Y:S01]  /*80e0*/  F2FP.BF16.F32.PACK_AB R5, R5, R32 ;  /* 0x000000200505723e */ /* 0x000fe200000010ff */
[----:B------:R-:W-:Y:S01]  /*80f0*/  FFMA.FTZ R17, R14, R17, 0.20512372255325317383 ;  /* 0x3e520bf40e117423 */ /* 0x000fe20000010011 */
[----:B------:R-:W-:Y:S01]  /*8100*/  FFMA.FTZ R19, R18, R19, 0.20512372255325317383 ;  /* 0x3e520bf412137423 */ /* 0x000fe20000010013 */
[----:B------:R-:W-:Y:S01]  /*8110*/  @P1 FMUL R56, R56, 0.25 ;  /* 0x3e80000038381820 */ /* 0x000fe20000400000 */
[----:B------:R-:W-:Y:S01]  /*8120*/  @P1 FMUL R61, R61, 0.25 ;  /* 0x3e8000003d3d1820 */ /* 0x000fe20000400000 */
[----:B------:R-:W-:Y:S01]  /*8130*/  FFMA.FTZ R17, R14, R17, -0.24046532809734344482 ;  /* 0xbe763c8b0e117423 */ /* 0x000fe20000010011 */
[----:B------:R-:W-:Y:S01]  /*8140*/  FFMA.FTZ R19, R18, R19, -0.24046532809734344482 ;  /* 0xbe763c8b12137423 */ /* 0x000fe20000010013 */
[----:B------:R0:W-:Y:S01]  /*8150*/  STSM.16.M88.4 [R22], R4 ;  /* 0x0000000416007844 */ /* 0x0001e20000000200 */
[----:B------:R-:W-:Y:S01]  /*8160*/  @P1 FMUL R60, R60, 0.25 ;  /* 0x3e8000003c3c1820 */ /* 0x000fe20000400000 */
[----:B------:R-:W-:Y:S01]  /*8170*/  FFMA.FTZ R17, R14, R17, 0.28857114911079406738 ;  /* 0x3e93bf990e117423 */ /* 0x000fe20000010011 */
[----:B------:R-:W-:Y:S01]  /*8180*/  FFMA.FTZ R19, R18, R19, 0.28857114911079406738 ;  /* 0x3e93bf9912137423 */ /* 0x000fe20000010013 */
[----:B------:R-:W-:Y:S01]  /*8190*/  @P1 FMUL R53, R53, 0.25 ;  /* 0x3e80000035351820 */ /* 0x000fe20000400000 */
[----:B------:R-:W-:Y:S01]  /*81a0*/  @P1 FMUL R52, R52, 0.25 ;  /* 0x3e80000034341820 */ /* 0x000fe20000400000 */
[----:B------:R-:W-:Y:S01]  /*81b0*/  FFMA.FTZ R17, R14, R17, -0.36067417263984680176 ;  /* 0xbeb8aa490e117423 */ /* 0x000fe20000010011 */
[----:B------:R-:W-:Y:S01]  /*81c0*/  FFMA.FTZ R19, R18, R19, -0.36067417263984680176 ;  /* 0xbeb8aa4912137423 */ /* 0x000fe20000010013 */
[----:B------:R-:W-:Y:S01]  /*81d0*/  @P1 FMUL R37, R37, 0.25 ;  /* 0x3e80000025251820 */ /* 0x000fe20000400000 */
[----:B------:R-:W-:Y:S01]  /*81e0*/  @P1 FMUL R36, R36, 0.25 ;  /* 0x3e80000024241820 */ /* 0x000fe20000400000 */
[----:B------:R-:W-:Y:S01]  /*81f0*/  @P1 FMUL R117, R117, 0.25 ;  /* 0x3e80000075751820 */ /* 0x000fe20000400000 */
[----:B------:R-:W-:Y:S01]  /*8200*/  @P1 FMUL R116, R116, 0.25 ;  /* 0x3e80000074741820 */ /* 0x000fe20000400000 */
[----:B------:R-:W-:Y:S01]  /*8210*/  FFMA.FTZ R19, R18, R19, 0.48089820146560668945 ;  /* 0x3ef6384a12137423 */ /* 0x000fe20000010013 */
[----:B------:R-:W-:Y:S01]  /*8220*/  FFMA.FTZ R17, R14, R17, 0.48089820146560668945 ;  /* 0x3ef6384a0e117423 */ /* 0x000fe20000010011 */
[----:B------:R-:W-:Y:S01]  /*8230*/  @!P3 FMUL R77, R77, 16777216 ;  /* 0x4b8000004d4db820 */ /* 0x000fe20000400000 */
        /* <DEDUP_REMOVED lines=10> */
[----:B------:R-:W-:Y:S01]  /*82e0*/  ISETP.GE.U32.AND P1, PT, R15, 0x7f800000, PT ;  /* 0x7f8000000f00780c */ /* 0x000fe20003f26070 */
[----:B------:R-:W-:Y:S01]  /*82f0*/  @!P3 FMUL R116, R116, 16777216 ;  /* 0x4b8000007474b820 */ /* 0x000fe20000400000 */
[----:B------:R-:W-:Y:S01]  /*8300*/  FFMA.FTZ R19, R18, R19, -0.72134751081466674805 ;  /* 0xbf38aa3b12137423 */ /* 0x000fe20000010013 */
[----:B------:R-:W-:Y:S01]  /*8310*/  FFMA.FTZ R17, R14, R17, -0.72134751081466674805 ;  /* 0xbf38aa3b0e117423 */ /* 0x000fe20000010011 */
        /* <DEDUP_REMOVED lines=12> */
[----:B------:R-:W-:Y:S01]  /*83e0*/  FMUL R23, R23, R116 ;  /* 0x0000007417177220 */ /* 0x000fe20000400000 */
[----:B------:R-:W-:Y:S01]  /*83f0*/  FMUL R17, R14, R17 ;  /* 0x000000110e117220 */ /* 0x000fe20000400000 */
[----:B0-----:R-:W-:Y:S01]  /*8400*/  F2FP.BF16.F32.PACK_AB R6, R35, R40 ;  /* 0x000000282306723e */ /* 0x001fe200000010ff */
[----:B------:R-:W-:Y:S01]  /*8410*/  FMUL R19, R18, R19 ;  /* 0x0000001312137220 */ /* 0x000fe20000400000 */
[----:B------:R-:W-:Y:S01]  /*8420*/  F2FP.BF16.F32.PACK_AB R5, R37, R42 ;  /* 0x0000002a2505723e */ /* 0x000fe200000010ff */
[----:B------:R-:W-:Y:S01]  /*8430*/  FMUL R17, R14, R17 ;  /* 0x000000110e117220 */ /* 0x000fe20000400000 */
[----:B------:R-:W-:Y:S01]  /*8440*/  F2FP.BF16.F32.PACK_AB R4, R36, R23 ;  /* 0x000000172404723e */ /* 0x000fe200000010ff */
[----:B------:R-:W-:Y:S01]  /*8450*/  FFMA.FTZ R19, R18, 1.4426950216293334961, R19 ;  /* 0x3fb8aa3b12137823 */ /* 0x000fe20000010013 */
[----:B------:R-:W-:Y:S01]  /*8460*/  LOP3.LUT R23, R3, 0x1ff, RZ, 0xc0, !PT ;  /* 0x000001ff03177812 */ /* 0x000fe200078ec0ff */
[----:B------:R-:W-:Y:S01]  /*8470*/  FFMA.FTZ R14, R14, 1.4426950216293334961, R17 ;  /* 0x3fb8aa3b0e0e7823 */ /* 0x000fe20000010011 */
[----:B------:R-:W-:Y:S01]  /*8480*/  @P1 IMAD.MOV.U32 R18, RZ, RZ, 0x7f800000 ;  /* 0x7f800000ff121424 */ /* 0x000fe200078e00ff */
[----:B------:R-:W-:Y:S01]  /*8490*/  F2FP.BF16.F32.PACK_AB R7, R20, R39 ;  /* 0x000000271407723e */ /* 0x000fe200000010ff */
[----:B------:R-:W-:Y:S01]  /*84a0*/  BAR.SYNC.DEFER_BLOCKING 0x0 ;  /* 0x0000000000007b1d */ /* 0x000fe20000010000 */
[----:B------:R-:W-:Y:S01]  /*84b0*/  LEA R23, R23, UR8, 0x4 ;  /* 0x0000000817177c11 */ /* 0x000fe2000f8e20ff */
[----:B------:R-:W-:Y:S01]  /*84c0*/  FADD R13, R13, R14 ;  /* 0x0000000e0d0d7221 */ /* 0x000fe20000000000 */
[----:B------:R-:W-:Y:S01]  /*84d0*/  FADD R14, R16, R19 ;  /* 0x00000013100e7221 */ /* 0x000fe20000000000 */
[----:B------:R-:W-:Y:S01]  /*84e0*/  @P1 FFMA.FTZ R13, R15, R18, +INF ;  /* 0x7f8000000f0d1423 */ /* 0x000fe20000010012 */
[----:B------:R-:W-:-:S03]  /*84f0*/  F2FP.BF16.F32.PACK_AB R30, R30, R31 ;  /* 0x0000001f1e1e723e */ /* 0x000fc600000010ff */
[----:B------:R-:W0:Y:S01]  /*8500*/  LDC R20, c[0x0][0x3e8] ;  /* 0x0000fa00ff147b82 */ /* 0x000e220000000800 */
[----:B------:R-:W-:Y:S02]  /*8510*/  F2FP.BF16.F32.PACK_AB R28, R28, R33 ;  /* 0x000000211c1c723e */ /* 0x000fe400000010ff */
[----:B------:R-:W-:Y:S02]  /*8520*/  F2FP.BF16.F32.PACK_AB R29, R29, R38 ;  /* 0x000000261d1d723e */ /* 0x000fe400000010ff */
[----:B------:R-:W-:Y:S02]  /*8530*/  F2FP.BF16.F32.PACK_AB R31, R21, R26 ;  /* 0x0000001a151f723e */ /* 0x000fe400000010ff */
[----:B------:R-:W-:Y:S02]  /*8540*/  ISETP.GE.U32.AND P2, PT, R10, 0x7f800000, PT ;  /* 0x7f8000000a00780c */ /* 0x000fe40003f46070 */
[----:B------:R-:W-:Y:S01]  /*8550*/  FSETP.NEU.AND P0, PT, R15, RZ, PT ;  /* 0x000000ff0f00720b */ /* 0x000fe20003f0d000 */
[----:B------:R-:W-:Y:S01]  /*8560*/  IMAD.SHL.U32 R15, R41, 0x2, RZ ;  /* 0x00000002290f7824 */ /* 0x000fe200078e00ff */
[----:B------:R-:W-:-:S02]  /*8570*/  SHF.R.U32.HI R33, RZ, 0x8, R3 ;  /* 0x00000008ff217819 */ /* 0x000fc40000011603 */
[----:B------:R-:W-:Y:S02]  /*8580*/  FSETP.NEU.AND P1, PT, R10, RZ, PT ;  /* 0x000000ff0a00720b */ /* 0x000fe40003f2d000 */
[----:B------:R-:W-:Y:S02]  /*8590*/  SGXT.U32 R21, R33, 0x1 ;  /* 0x000000012115781a */ /* 0x000fe40000000000 */
[----:B------:R-:W-:Y:S01]  /*85a0*/  F2FP.BF16.F32.PACK_AB R42, R9, R24 ;  /* 0x00000018092a723e */ /* 0x000fe200000010ff */
[----:B------:R-:W1:Y:S01]  /*85b0*/  LDS.128 R16, [R23] ;  /* 0x0000000017107984 */ /* 0x000e620000000c00 */
[----:B------:R-:W-:Y:S02]  /*85c0*/  F2FP.BF16.F32.PACK_AB R43, R8, R11 ;  /* 0x0000000b082b723e */ /* 0x000fe400000010ff */
[----:B------:R-:W-:Y:S01]  /*85d0*/  @P2 MOV R35, 0x7f800000 ;  /* 0x7f80000000232802 */ /* 0x000fe20000000f00 */
[----:B------:R-:W-:Y:S01]  /*85e0*/  BAR.SYNC.DEFER_BLOCKING 0x0 ;  /* 0x0000000000007b1d */ /* 0x000fe20000010000 */
[----:B------:R-:W-:Y:S01]  /*85f0*/  F2FP.BF16.F32.PACK_AB R40, R27, R34 ;  /* 0x000000221b28723e */ /* 0x000fe200000010ff */
[----:B0-----:R-:W-:Y:S01]  /*8600*/  IMAD R36, R21, R20, RZ ;  /* 0x0000001415247224 */ /* 0x001fe200078e02ff */
[----:B------:R-:W-:Y:S01]  /*8610*/  FSEL R13, R13, -INF , P0 ;  /* 0xff8000000d0d7808 */ /* 0x000fe20000000000 */
[----:B------:R-:W-:Y:S01]  /*8620*/  @P2 FFMA.FTZ R14, R10, R35, +INF ;  /* 0x7f8000000a0e2423 */ /* 0x000fe20000010023 */
[----:B------:R-:W-:Y:S01]  /*8630*/  IADD3 R15, P2, P3, R15, UR5, R44 ;  /* 0x000000050f0f7c10 */ /* 0x000fe2000fb5e02c */
[----:B------:R-:W-:Y:S01]  /*8640*/  UIMAD.WIDE UR4, UR4, 0x2, URZ ;  /* 0x00000002040478a5 */ /* 0x000fe2000f8e02ff */
[----:B------:R-:W-:Y:S01]  /*8650*/  IMAD.HI R10, R41, 0x2, RZ ;  /* 0x00000002290a7827 */ /* 0x000fe200078e02ff */
[----:B------:R-:W-:-:S02]  /*8660*/  F2FP.BF16.F32.PACK_AB R41, R25, R32 ;  /* 0x000000201929723e */ /* 0x000fc400000010ff */
[----:B------:R-:W-:Y:S01]  /*8670*/  LOP3.LUT P0, RZ, R3, 0x100, RZ, 0xc0, !PT ;  /* 0x0000010003ff7812 */ /* 0x000fe2000780c0ff */
[----:B------:R-:W-:Y:S01]  /*8680*/  IMAD R32, R20, 0x2, R36 ;  /* 0x0000000214207824 */ /* 0x000fe200078e0224 */
[----:B------:R-:W-:Y:S02]  /*8690*/  IADD3.X R21, PT, PT, R10, UR5, R45, P2, P3 ;  /* 0x000000050a157c10 */ /* 0x000fe400097e642d */
[----:B------:R-:W-:-:S03]  /*86a0*/  LEA R26, P2, R36, R15, 0x1 ;  /* 0x0000000f241a7211 */ /* 0x000fc600078408ff */
[----:B------:R-:W0:Y:S01]  /*86b0*/  LDCU UR4, c[0x0][0x3ec] ;  /* 0x00007d80ff0477ac */ /* 0x000e220008000800 */
[----:B------:R-:W-:Y:S02]  /*86c0*/  LEA.HI.X.SX32 R27, R36, R21, 0x1, P2 ;  /* 0x00000015241b7211 */ /* 0x000fe400010f0eff */
[C---:B------:R-:W-:Y:S01]  /*86d0*/  LEA R24, P2, R32.reuse, R15, 0x1 ;  /* 0x0000000f20187211 */ /* 0x040fe200078408ff */
[----:B------:R-:W-:Y:S03]  /*86e0*/  STSM.16.M88.4 [R22], R4 ;  /* 0x0000000416007844 */ /* 0x000fe60000000200 */
[----:B------:R-:W-:Y:S01]  /*86f0*/  LEA.HI.X.SX32 R25, R32, R21, 0x1, P2 ;  /* 0x0000001520197211 */ /* 0x000fe200010f0eff */
[----:B------:R-:W-:Y:S01]  /*8700*/  BAR.SYNC.DEFER_BLOCKING 0x0 ;  /* 0x0000000000007b1d */ /* 0x000fe20000010000 */
[----:B0-----:R-:W-:Y:S01]  /*8710*/  UIMAD UR4, UR9, UR4, URZ ;  /* 0x00000004090472a4 */ /* 0x001fe2000f8e02ff */
[----:B-1----:R-:W-:-:S03]  /*8720*/  PRMT R35, R19, 0x7632, R35 ;  /* 0x0000763213237816 */ /* 0x002fc60000000023 */
[----:B------:R-:W-:Y:S02]  /*8730*/  USHF.L.U32 UR6, UR4, 0x2, URZ ;  /* 0x0000000204067899 */ /* 0x000fe400080006ff */
[----:B------:R-:W-:Y:S01]  /*8740*/  UIMAD.WIDE UR4, UR4, 0x4, URZ ;  /* 0x00000004040478a5 */ /* 0x000fe2000f8e02ff */
[----:B------:R-:W0:Y:S01]  /*8750*/  LDS.128 R4, [R23] ;  /* 0x0000000017047984 */ /* 0x000e220000000c00 */
[----:B------:R-:W-:Y:S06]  /*8760*/  BAR.SYNC.DEFER_BLOCKING 0x0 ;  /* 0x0000000000007b1d */ /* 0x000fec0000010000 */
[----:B------:R1:W-:Y:S02]  /*8770*/  STSM.16.M88.4 [R22], R28 ;  /* 0x0000001c16007844 */ /* 0x0003e40000000200 */
[----:B------:R-:W-:Y:S01]  /*8780*/  BAR.SYNC.DEFER_BLOCKING 0x0 ;  /* 0x0000000000007b1d */ /* 0x000fe20000010000 */
[----:B0-----:R-:W-:-:S02]  /*8790*/  PRMT R51, R7, 0x7632, R51 ;  /* 0x0000763207337816 */ /* 0x001fc40000000033 */
[----:B-1----:R-:W-:-:S04]  /*87a0*/  LEA R30, R20, R32, 0x1 ;  /* 0x00000020141e7211 */ /* 0x002fc800078e08ff */
[----:B------:R-:W-:Y:S01]  /*87b0*/  LEA R28, P3, R30, R15, 0x1 ;  /* 0x0000000f1e1c7211 */ /* 0x000fe200078608ff */
[----:B------:R-:W-:-:S03]  /*87c0*/  IMAD R32, R20, 0x2, R30 ;  /* 0x0000000214207824 */ /* 0x000fc600078e021e */
[----:B------:R-:W-:Y:S01]  /*87d0*/  LEA.HI.X.SX32 R29, R30, R21, 0x1, P3 ;  /* 0x000000151e1d7211 */ /* 0x000fe200018f0eff */
[----:B------:R-:W-:Y:S01]  /*87e0*/  IMAD R34, R20, 0x2, R32 ;  /* 0x0000000214227824 */ /* 0x000fe200078e0220 */
[C---:B------:R-:W-:Y:S01]  /*87f0*/  LEA R30, P2, R32.reuse, R15, 0x1 ;  /* 0x0000000f201e7211 */ /* 0x040fe200078408ff */
[----:B------:R-:W0:Y:S03]  /*8800*/  LDS.128 R8, [R23] ;  /* 0x0000000017087984 */ /* 0x000e260000000c00 */
[----:B------:R-:W-:Y:S01]  /*8810*/  LEA.HI.X.SX32 R31, R32, R21, 0x1, P2 ;  /* 0x00000015201f7211 */ /* 0x000fe200010f0eff */
[----:B------:R-:W-:Y:S01]  /*8820*/  BAR.SYNC.DEFER_BLOCKING 0x0 ;  /* 0x0000000000007b1d */ /* 0x000fe20000010000 */
[----:B------:R-:W-:-:S04]  /*8830*/  LEA R32, P2, R34, R15, 0x1 ;  /* 0x0000000f22207211 */ /* 0x000fc800078408ff */
[----:B------:R-:W-:Y:S01]  /*8840*/  LEA.HI.X.SX32 R33, R34, R21, 0x1, P2 ;  /* 0x0000001522217211 */ /* 0x000fe200010f0eff */
[----:B------:R1:W-:Y:S02]  /*8850*/  STSM.16.M88.4 [R22], R40 ;  /* 0x0000002816007844 */ /* 0x0003e40000000200 */
[----:B------:R-:W-:Y:S01]  /*8860*/  BAR.SYNC.DEFER_BLOCKING 0x0 ;  /* 0x0000000000007b1d */ /* 0x000fe20000010000 */
[----:B-1----:R-:W-:-:S05]  /*8870*/  LEA R22, R20, R34, 0x1 ;  /* 0x0000002214167211 */ /* 0x002fca00078e08ff */
[----:B------:R1:W-:Y:S04]  /*8880*/  STG.E.U16 desc[UR14][R26.64], R16 ;  /* 0x000000101a007986 */ /* 0x0003e8000c10150e */
[----:B------:R2:W-:Y:S04]  /*8890*/  STG.E.U16 desc[UR14][R24.64], R17 ;  /* 0x0000001118007986 */ /* 0x0005e8000c10150e */
[----:B------:R3:W-:Y:S01]  /*88a0*/  STG.E.U16 desc[UR14][R28.64], R18 ;  /* 0x000000121c007986 */ /* 0x0007e2000c10150e */
[----:B-1----:R-:W-:Y:S01]  /*88b0*/  IMAD R26, R20, 0x2, R22 ;  /* 0x00000002141a7824 */ /* 0x002fe200078e0216 */
[----:B------:R-:W-:-:S02]  /*88c0*/  PRMT R27, R17, 0x7632, R27 ;  /* 0x00007632111b7816 */ /* 0x000fc4000000001b */
[----:B------:R-:W-:Y:S01]  /*88d0*/  STG.E.U16 desc[UR14][R30.64], R19 ;  /* 0x000000131e007986 */ /* 0x000fe2000c10150e */
[----:B--2---:R-:W-:Y:S02]  /*88e0*/  PRMT R25, R16, 0x7632, R25 ;  /* 0x0000763210197816 */ /* 0x004fe40000000019 */
[----:B------:R-:W-:Y:S02]  /*88f0*/  LEA R16, P2, R22, R15, 0x1 ;  /* 0x0000000f16107211 */ /* 0x000fe400078408ff */
[----:B---3--:R-:W-:Y:S01]  /*8900*/  PRMT R29, R18, 0x7632, R29 ;  /* 0x00007632121d7816 */ /* 0x008fe2000000001d */
[----:B------:R-:W-:Y:S01]  /*8910*/  IMAD R18, R20, 0x2, R26 ;  /* 0x0000000214127824 */ /* 0x000fe200078e021a */
[----:B------:R-:W-:Y:S01]  /*8920*/  LEA.HI.X.SX32 R17, R22, R21, 0x1, P2 ;  /* 0x0000001516117211 */ /* 0x000fe200010f0eff */
[----:B------:R1:W-:Y:S01]  /*8930*/  STG.E.U16 desc[UR14][R32.64], R25 ;  /* 0x0000001920007986 */ /* 0x0003e2000c10150e */
[----:B------:R-:W-:Y:S02]  /*8940*/  LEA R24, P3, R26, R15, 0x1 ;  /* 0x0000000f1a187211 */ /* 0x000fe400078608ff */
[C---:B------:R-:W-:Y:S01]  /*8950*/  LEA R22, R20.reuse, R18, 0x1 ;  /* 0x0000001214167211 */ /* 0x040fe200078e08ff */
[----:B------:R2:W-:Y:S04]  /*8960*/  STG.E.U16 desc[UR14][R16.64], R27 ;  /* 0x0000001b10007986 */ /* 0x0005e8000c10150e */
[----:B------:R-:W-:Y:S01]  /*8970*/  IMAD R34, R20, 0x2, R22 ;  /* 0x0000000214227824 */ /* 0x000fe200078e0216 */
[----:B-1----:R-:W-:-:S03]  /*8980*/  LEA.HI.X.SX32 R25, R26, R21, 0x1, P3 ;  /* 0x000000151a197211 */ /* 0x002fc600018f0eff */
[----:B------:R-:W-:Y:S01]  /*8990*/  IMAD R36, R20, 0x2, R34 ;  /* 0x0000000214247824 */ /* 0x000fe200078e0222 */
[C---:B------:R-:W-:Y:S01]  /*89a0*/  LEA R26, P2, R18.reuse, R15, 0x1 ;  /* 0x0000000f121a7211 */ /* 0x040fe200078408ff */
[----:B------:R1:W-:Y:S03]  /*89b0*/  STG.E.U16 desc[UR14][R24.64], R29 ;  /* 0x0000001d18007986 */ /* 0x0003e6000c10150e */
[----:B--2---:R-:W-:Y:S02]  /*89c0*/  LEA.HI.X.SX32 R27, R18, R21, 0x1, P2 ;  /* 0x00000015121b7211 */ /* 0x004fe400010f0eff */
[----:B------:R-:W-:Y:S02]  /*89d0*/  LEA R18, P2, R22, R15, 0x1 ;  /* 0x0000000f16127211 */ /* 0x000fe400078408ff */
[----:B------:R-:W-:Y:S01]  /*89e0*/  LEA R38, R20, R36, 0x1 ;  /* 0x0000002414267211 */ /* 0x000fe200078e08ff */
[----:B------:R-:W-:Y:S01]  /*89f0*/  STG.E.U16 desc[UR14][R26.64], R35 ;  /* 0x000000231a007986 */ /* 0x000fe2000c10150e */
[----:B------:R-:W-:-:S02]  /*8a00*/  LEA.HI.X.SX32 R19, R22, R21, 0x1, P2 ;  /* 0x0000001516137211 */ /* 0x000fc400010f0eff */
[-C--:B------:R-:W-:Y:S01]  /*8a10*/  LEA R28, P2, R34, R15.reuse, 0x1 ;  /* 0x0000000f221c7211 */ /* 0x080fe200078408ff */
[----:B------:R-:W-:Y:S01]  /*8a20*/  IMAD R22, R20, 0x2, R38 ;  /* 0x0000000214167824 */ /* 0x000fe200078e0226 */
[----:B------:R-:W-:Y:S01]  /*8a30*/  LEA R30, P3, R36, R15, 0x1 ;  /* 0x0000000f241e7211 */ /* 0x000fe200078608ff */
[----:B------:R2:W-:Y:S01]  /*8a40*/  STG.E.U16 desc[UR14][R18.64], R4 ;  /* 0x0000000412007986 */ /* 0x0005e2000c10150e */
[-C--:B-1----:R-:W-:Y:S01]  /*8a50*/  LEA.HI.X.SX32 R29, R34, R21.reuse, 0x1, P2 ;  /* 0x00000015221d7211 */ /* 0x082fe200010f0eff */
[----:B------:R-:W-:Y:S01]  /*8a60*/  IMAD R32, R20, 0x2, R22 ;  /* 0x0000000214207824 */ /* 0x000fe200078e0216 */
[----:B------:R-:W-:Y:S02]  /*8a70*/  LEA.HI.X.SX32 R31, R36, R21, 0x1, P3 ;  /* 0x00000015241f7211 */ /* 0x000fe400018f0eff */
[----:B------:R-:W-:Y:S01]  /*8a80*/  LEA R16, P2, R38, R15, 0x1 ;  /* 0x0000000f26107211 */ /* 0x000fe200078408ff */
[----:B------:R1:W-:Y:S01]  /*8a90*/  STG.E.U16 desc[UR14][R28.64], R5 ;  /* 0x000000051c007986 */ /* 0x0003e2000c10150e */
[----:B------:R-:W-:-:S02]  /*8aa0*/  LEA R34, R20, R32, 0x1 ;  /* 0x0000002014227211 */ /* 0x000fc400078e08ff */
[----:B------:R-:W-:Y:S01]  /*8ab0*/  LEA.HI.X.SX32 R17, R38, R21, 0x1, P2 ;  /* 0x0000001526117211 */ /* 0x000fe200010f0eff */
[----:B------:R-:W-:Y:S01]  /*8ac0*/  STG.E.U16 desc[UR14][R30.64], R6 ;  /* 0x000000061e007986 */ /* 0x000fe2000c10150e */
[----:B------:R-:W-:Y:S01]  /*8ad0*/  PRMT R25, R4, 0x7632, R25 ;  /* 0x0000763204197816 */ /* 0x000fe20000000019 */
[----:B------:R-:W-:Y:S01]  /*8ae0*/  IMAD R36, R20, 0x2, R34 ;  /* 0x0000000214247824 */ /* 0x000fe200078e0222 */
[-C--:B--2---:R-:W-:Y:S01]  /*8af0*/  LEA R4, P2, R22, R15.reuse, 0x1 ;  /* 0x0000000f16047211 */ /* 0x084fe200078408ff */
[----:B------:R2:W-:Y:S01]  /*8b00*/  STG.E.U16 desc[UR14][R16.64], R7 ;  /* 0x0000000710007986 */ /* 0x0005e2000c10150e */
[----:B------:R-:W-:Y:S01]  /*8b10*/  PRMT R27, R5, 0x7632, R27 ;  /* 0x00007632051b7816 */ /* 0x000fe2000000001b */
[----:B------:R-:W-:Y:S01]  /*8b20*/  IMAD R40, R20, 0x2, R36 ;  /* 0x0000000214287824 */ /* 0x000fe200078e0224 */
[----:B------:R-:W-:Y:S02]  /*8b30*/  LEA R18, P3, R32, R15, 0x1 ;  /* 0x0000000f20127211 */ /* 0x000fe400078608ff */
[----:B-1----:R-:W-:-:S02]  /*8b40*/  LEA.HI.X.SX32 R5, R22, R21, 0x1, P2 ;  /* 0x0000001516057211 */ /* 0x002fc400010f0eff */
[----:B------:R-:W-:Y:S02]  /*8b50*/  LEA R38, R20, R40, 0x1 ;  /* 0x0000002814267211 */ /* 0x000fe400078e08ff */
[----:B------:R-:W-:Y:S01]  /*8b60*/  LEA R24, P2, R34, R15, 0x1 ;  /* 0x0000000f22187211 */ /* 0x000fe200078408ff */
[----:B------:R1:W-:Y:S01]  /*8b70*/  STG.E.U16 desc[UR14][R4.64], R25 ;  /* 0x0000001904007986 */ /* 0x0003e2000c10150e */
[----:B------:R-:W-:Y:S01]  /*8b80*/  LEA.HI.X.SX32 R19, R32, R21, 0x1, P3 ;  /* 0x0000001520137211 */ /* 0x000fe200018f0eff */
[----:B------:R-:W-:Y:S01]  /*8b90*/  IMAD R42, R20, 0x2, R38 ;  /* 0x00000002142a7824 */ /* 0x000fe200078e0226 */
[----:B--2---:R-:W-:Y:S02]  /*8ba0*/  LEA R16, P3, R40, R15, 0x1 ;  /* 0x0000000f28107211 */ /* 0x004fe400078608ff */
[----:B------:R-:W-:Y:S01]  /*8bb0*/  PRMT R29, R6, 0x7632, R29 ;  /* 0x00007632061d7816 */ /* 0x000fe2000000001d */
[----:B------:R-:W-:Y:S01]  /*8bc0*/  IMAD R22, R20, 0x2, R42 ;  /* 0x0000000214167824 */ /* 0x000fe200078e022a */
[----:B------:R-:W-:Y:S01]  /*8bd0*/  LEA.HI.X.SX32 R17, R40, R21, 0x1, P3 ;  /* 0x0000001528117211 */ /* 0x000fe200018f0eff */
[----:B------:R-:W2:Y:S01]  /*8be0*/  LDS.128 R4, [R23] ;  /* 0x0000000017047984 */ /* 0x000ea20000000c00 */
[----:B------:R-:W-:-:S02]  /*8bf0*/  LEA R30, P3, R42, R15, 0x1 ;  /* 0x0000000f2a1e7211 */ /* 0x000fc400078608ff */
[----:B------:R-:W-:Y:S01]  /*8c00*/  LEA R44, R20, R22, 0x1 ;  /* 0x00000016142c7211 */ /* 0x000fe200078e08ff */
[----:B------:R3:W-:Y:S01]  /*8c10*/  STG.E.U16 desc[UR14][R18.64], R27 ;  /* 0x0000001b12007986 */ /* 0x0007e2000c10150e */
[----:B-1----:R-:W-:Y:S02]  /*8c20*/  LEA.HI.X.SX32 R25, R34, R21, 0x1, P2 ;  /* 0x0000001522197211 */ /* 0x002fe400010f0eff */
[----:B------:R-:W-:Y:S01]  /*8c30*/  LEA R26, P2, R36, R15, 0x1 ;  /* 0x0000000f241a7211 */ /* 0x000fe200078408ff */
[----:B------:R-:W-:Y:S01]  /*8c40*/  IMAD R34, R20, 0x2, R44 ;  /* 0x0000000214227824 */ /* 0x000fe200078e022c */
[----:B------:R-:W-:Y:S01]  /*8c50*/  LEA.HI.X.SX32 R31, R42, R21, 0x1, P3 ;  /* 0x000000152a1f7211 */ /* 0x000fe200018f0eff */
[----:B------:R1:W-:Y:S02]  /*8c60*/  STG.E.U16 desc[UR14][R24.64], R29 ;  /* 0x0000001d18007986 */ /* 0x0003e4000c10150e */
[----:B------:R-:W-:Y:S01]  /*8c70*/  IMAD R46, R20, 0x2, R34 ;  /* 0x00000002142e7824 */ /* 0x000fe200078e0222 */
[----:B------:R-:W-:-:S02]  /*8c80*/  LEA R32, P4, R34, R15, 0x1 ;  /* 0x0000000f22207211 */ /* 0x000fc400078808ff */
[----:B---3--:R-:W-:Y:S02]  /*8c90*/  LEA.HI.X.SX32 R27, R36, R21, 0x1, P2 ;  /* 0x00000015241b7211 */ /* 0x008fe400010f0eff */
[----:B------:R-:W-:Y:S02]  /*8ca0*/  LEA R48, R20, R46, 0x1 ;  /* 0x0000002e14307211 */ /* 0x000fe400078e08ff */
[-C--:B------:R-:W-:Y:S01]  /*8cb0*/  LEA R28, P2, R38, R15.reuse, 0x1 ;  /* 0x0000000f261c7211 */ /* 0x080fe200078408ff */
[----:B------:R-:W-:Y:S01]  /*8cc0*/  STG.E.U16 desc[UR14][R26.64], R51 ;  /* 0x000000331a007986 */ /* 0x000fe2000c10150e */
[----:B-1----:R-:W-:Y:S01]  /*8cd0*/  LEA R24, P3, R44, R15, 0x1 ;  /* 0x0000000f2c187211 */ /* 0x002fe200078608ff */
[----:B------:R-:W-:Y:S01]  /*8ce0*/  IMAD R40, R20, 0x2, R48 ;  /* 0x0000000214287824 */ /* 0x000fe200078e0230 */
[-C--:B------:R-:W-:Y:S01]  /*8cf0*/  LEA.HI.X.SX32 R29, R38, R21.reuse, 0x1, P2 ;  /* 0x00000015261d7211 */ /* 0x080fe200010f0eff */
[----:B0-----:R0:W-:Y:S01]  /*8d00*/  STG.E.U16 desc[UR14][R16.64], R8 ;  /* 0x0000000810007986 */ /* 0x0011e2000c10150e */
[----:B------:R-:W-:Y:S01]  /*8d10*/  LEA.HI.X.SX32 R25, R44, R21, 0x1, P3 ;  /* 0x000000152c197211 */ /* 0x000fe200018f0eff */
[----:B------:R-:W-:Y:S01]  /*8d20*/  IMAD R50, R20, 0x2, R40 ;  /* 0x0000000214327824 */ /* 0x000fe200078e0228 */
[----:B------:R-:W-:Y:S01]  /*8d30*/  LEA R18, P2, R22, R15, 0x1 ;  /* 0x0000000f16127211 */ /* 0x000fe200078408ff */
[----:B------:R1:W-:Y:S01]  /*8d40*/  STG.E.U16 desc[UR14][R28.64], R9 ;  /* 0x000000091c007986 */ /* 0x0003e2000c10150e */
[----:B------:R-:W-:-:S02]  /*8d50*/  LEA.HI.X.SX32 R33, R34, R21, 0x1, P4 ;  /* 0x0000001522217211 */ /* 0x000fc400020f0eff */
[----:B------:R-:W-:Y:S01]  /*8d60*/  LEA R52, R20, R50, 0x1 ;  /* 0x0000003214347211 */ /* 0x000fe200078e08ff */
[----:B------:R2:W-:Y:S01]  /*8d70*/  STG.E.U16 desc[UR14][R30.64], R10 ;  /* 0x0000000a1e007986 */ /* 0x0005e2000c10150e */
[----:B------:R-:W-:Y:S02]  /*8d80*/  LEA.HI.X.SX32 R19, R22, R21, 0x1, P2 ;  /* 0x0000001516137211 */ /* 0x000fe400010f0eff */
[-C--:B------:R-:W-:Y:S01]  /*8d90*/  LEA R22, P2, R46, R15.reuse, 0x1 ;  /* 0x0000000f2e167211 */ /* 0x080fe200078408ff */
[----:B------:R-:W-:Y:S01]  /*8da0*/  IMAD R44, R20, 0x2, R52 ;  /* 0x00000002142c7824 */ /* 0x000fe200078e0234 */
[----:B------:R-:W-:Y:S01]  /*8db0*/  LEA R34, P3, R48, R15, 0x1 ;  /* 0x0000000f30227211 */ /* 0x000fe200078608ff */
[----:B------:R3:W-:Y:S01]  /*8dc0*/  STG.E.U16 desc[UR14][R18.64], R11 ;  /* 0x0000000b12007986 */ /* 0x0007e2000c10150e */
[----:B------:R-:W-:Y:S01]  /*8dd0*/  LEA.HI.X.SX32 R23, R46, R21, 0x1, P2 ;  /* 0x000000152e177211 */ /* 0x000fe200010f0eff */
[----:B------:R-:W-:Y:S01]  /*8de0*/  IMAD R54, R20, 0x2, R44 ;  /* 0x0000000214367824 */ /* 0x000fe200078e022c */
[----:B------:R-:W-:-:S02]  /*8df0*/  LEA R36, P4, R40, R15, 0x1 ;  /* 0x0000000f28247211 */ /* 0x000fc400078808ff */
[----:B------:R-:W-:Y:S02]  /*8e00*/  LEA R38, P2, R50, R15, 0x1 ;  /* 0x0000000f32267211 */ /* 0x000fe400078408ff */
[----:B------:R-:W-:Y:S02]  /*8e10*/  LEA R56, R20, R54, 0x1 ;  /* 0x0000003614387211 */ /* 0x000fe400078e08ff */
[-C--:B------:R-:W-:Y:S02]  /*8e20*/  LEA.HI.X.SX32 R35, R48, R21.reuse, 0x1, P3 ;  /* 0x0000001530237211 */ /* 0x080fe400018f0eff */
[-C--:B------:R-:W-:Y:S01]  /*8e30*/  LEA.HI.X.SX32 R37, R40, R21.reuse, 0x1, P4 ;  /* 0x0000001528257211 */ /* 0x080fe200020f0eff */
[----:B------:R-:W-:Y:S01]  /*8e40*/  IMAD R58, R20, 0x2, R56 ;  /* 0x00000002143a7824 */ /* 0x000fe200078e0238 */
[----:B------:R-:W-:Y:S02]  /*8e50*/  LEA.HI.X.SX32 R39, R50, R21, 0x1, P2 ;  /* 0x0000001532277211 */ /* 0x000fe400010f0eff */
[-C--:B------:R-:W-:Y:S01]  /*8e60*/  LEA R40, P3, R52, R15.reuse, 0x1 ;  /* 0x0000000f34287211 */ /* 0x080fe200078608ff */
[----:B------:R-:W-:Y:S01]  /*8e70*/  IMAD R50, R20, 0x2, R58 ;  /* 0x0000000214327824 */ /* 0x000fe200078e023a */
[----:B------:R-:W-:-:S02]  /*8e80*/  LEA R42, P4, R44, R15, 0x1 ;  /* 0x0000000f2c2a7211 */ /* 0x000fc400078808ff */
[-C--:B------:R-:W-:Y:S02]  /*8e90*/  LEA.HI.X.SX32 R41, R52, R21.reuse, 0x1, P3 ;  /* 0x0000001534297211 */ /* 0x080fe400018f0eff */
[----:B------:R-:W-:Y:S02]  /*8ea0*/  LEA.HI.X.SX32 R43, R44, R21, 0x1, P4 ;  /* 0x000000152c2b7211 */ /* 0x000fe400020f0eff */
[-C--:B------:R-:W-:Y:S02]  /*8eb0*/  LEA R44, P2, R54, R15.reuse, 0x1 ;  /* 0x0000000f362c7211 */ /* 0x080fe400078408ff */
[-C--:B------:R-:W-:Y:S02]  /*8ec0*/  LEA R46, P3, R56, R15.reuse, 0x1 ;  /* 0x0000000f382e7211 */ /* 0x080fe400078608ff */
[-C--:B------:R-:W-:Y:S02]  /*8ed0*/  LEA R48, P4, R58, R15.reuse, 0x1 ;  /* 0x0000000f3a307211 */ /* 0x080fe400078808ff */
[----:B------:R-:W-:-:S02]  /*8ee0*/  LEA R20, P5, R50, R15, 0x1 ;  /* 0x0000000f32147211 */ /* 0x000fc400078a08ff */
[----:B------:R-:W-:Y:S02]  /*8ef0*/  PRMT R15, R8, 0x7632, R15 ;  /* 0x00007632080f7816 */ /* 0x000fe4000000000f */
[----:B0-----:R-:W-:Y:S02]  /*8f00*/  PRMT R17, R9, 0x7632, R17 ;  /* 0x0000763209117816 */ /* 0x001fe40000000011 */
[----:B------:R-:W-:Y:S01]  /*8f10*/  PRMT R27, R10, 0x7632, R27 ;  /* 0x000076320a1b7816 */ /* 0x000fe2000000001b */
[----:B------:R0:W-:Y:S01]  /*8f20*/  STG.E.U16 desc[UR14][R24.64], R15 ;  /* 0x0000000f18007986 */ /* 0x0001e2000c10150e */
[----:B-1----:R-:W-:Y:S01]  /*8f30*/  PRMT R29, R11, 0x7632, R29 ;  /* 0x000076320b1d7816 */ /* 0x002fe2000000001d */
[----:B------:R-:W1:Y:S01]  /*8f40*/  LDC.64 R8, c[0x0][0x3a0] ;  /* 0x0000e800ff087b82 */ /* 0x000e620000000a00 */
[----:B------:R-:W-:Y:S01]  /*8f50*/  LEA.HI.X.SX32 R45, R54, R21, 0x1, P2 ;  /* 0x00000015362d7211 */ /* 0x000fe200010f0eff */
[----:B------:R-:W-:Y:S01]  /*8f60*/  STG.E.U16 desc[UR14][R32.64], R17 ;  /* 0x0000001120007986 */ /* 0x000fe2000c10150e */
[----:B--2---:R-:W-:-:S02]  /*8f70*/  PRMT R10, R4, 0x7632, R10 ;  /* 0x00007632040a7816 */ /* 0x004fc4000000000a */
[-C--:B------:R-:W-:Y:S01]  /*8f80*/  LEA.HI.X.SX32 R47, R56, R21.reuse, 0x1, P3 ;  /* 0x00000015382f7211 */ /* 0x080fe200018f0eff */
[----:B------:R2:W-:Y:S01]  /*8f90*/  STG.E.U16 desc[UR14][R22.64], R27 ;  /* 0x0000001b16007986 */ /* 0x0005e2000c10150e */
[-C--:B------:R-:W-:Y:S02]  /*8fa0*/  LEA.HI.X.SX32 R49, R58, R21.reuse, 0x1, P4 ;  /* 0x000000153a317211 */ /* 0x080fe400020f0eff */
[----:B---3--:R-:W-:Y:S01]  /*8fb0*/  PRMT R11, R6, 0x7632, R11 ;  /* 0x00007632060b7816 */ /* 0x008fe2000000000b */
[----:B------:R-:W-:Y:S01]  /*8fc0*/  STG.E.U16 desc[UR14][R34.64], R29 ;  /* 0x0000001d22007986 */ /* 0x000fe2000c10150e */
[----:B------:R-:W-:Y:S02]  /*8fd0*/  LEA.HI.X.SX32 R21, R50, R21, 0x1, P5 ;  /* 0x0000001532157211 */ /* 0x000fe400028f0eff */
[----:B0-----:R-:W-:Y:S01]  /*8fe0*/  PRMT R15, R7, 0x7632, R15 ;  /* 0x00007632070f7816 */ /* 0x001fe2000000000f */
[----:B------:R0:W-:Y:S01]  /*8ff0*/  STG.E.U16 desc[UR14][R36.64], R4 ;  /* 0x0000000424007986 */ /* 0x0001e2000c10150e */
[----:B--2---:R-:W-:-:S03]  /*9000*/  PRMT R23, R5, 0x7632, R23 ;  /* 0x0000763205177816 */ /* 0x004fc60000000017 */
[----:B------:R2:W-:Y:S04]  /*9010*/  STG.E.U16 desc[UR14][R38.64], R5 ;  /* 0x0000000526007986 */ /* 0x0005e8000c10150e */
[----:B------:R3:W-:Y:S01]  /*9020*/  STG.E.U16 desc[UR14][R40.64], R6 ;  /* 0x0000000628007986 */ /* 0x0007e2000c10150e */
[----:B0-----:R-:W-:-:S03]  /*9030*/  FFMA R4, R13, 0.69314718246459960938, R0 ;  /* 0x3f3172180d047823 */ /* 0x001fc60000000000 */
[----:B------:R0:W-:Y:S01]  /*9040*/  STG.E.U16 desc[UR14][R42.64], R7 ;  /* 0x000000072a007986 */ /* 0x0001e2000c10150e */
[----:B------:R-:W-:-:S03]  /*9050*/  IMAD.HI R0, R64, 0x4, RZ ;  /* 0x0000000440007827 */ /* 0x000fc600078e02ff */
[----:B------:R0:W-:Y:S01]  /*9060*/  STG.E.U16 desc[UR14][R44.64], R10 ;  /* 0x0000000a2c007986 */ /* 0x0001e2000c10150e */
[----:B--2---:R-:W-:-:S03]  /*9070*/  FSEL R5, R14, -INF , P1 ;  /* 0xff8000000e057808 */ /* 0x004fc60000800000 */
[----:B------:R0:W-:Y:S01]  /*9080*/  STG.E.U16 desc[UR14][R46.64], R23 ;  /* 0x000000172e007986 */ /* 0x0001e2000c10150e */
[----:B---3--:R-:W-:Y:S01]  /*9090*/  SHF.L.U32 R6, R3, 0x1, RZ ;  /* 0x0000000103067819 */ /* 0x008fe200000006ff */
[----:B------:R-:W-:Y:S01]  /*90a0*/  FFMA R5, R5, 0.69314718246459960938, R2 ;  /* 0x3f31721805057823 */ /* 0x000fe20000000002 */
[----:B------:R-:W-:Y:S01]  /*90b0*/  IMAD.SHL.U32 R3, R64, 0x4, RZ ;  /* 0x0000000440037824 */ /* 0x000fe200078e00ff */
[----:B------:R0:W-:Y:S01]  /*90c0*/  STG.E.U16 desc[UR14][R48.64], R11 ;  /* 0x0000000b30007986 */ /* 0x0001e2000c10150e */
[----:B------:R-:W-:-:S03]  /*90d0*/  LOP3.LUT R6, R6, 0x3f8, RZ, 0xc0, !PT ;  /* 0x000003f806067812 */ /* 0x000fc600078ec0ff */
[----:B------:R0:W-:Y:S01]  /*90e0*/  STG.E.U16 desc[UR14][R20.64], R15 ;  /* 0x0000000f14007986 */ /* 0x0001e2000c10150e */
[----:B------:R-:W-:Y:S01]  /*90f0*/  BAR.SYNC.DEFER_BLOCKING 0x0 ;  /* 0x0000000000007b1d */ /* 0x000fe20000010000 */
[----:B-1----:R-:W-:-:S04]  /*9100*/  IADD3 R2, P1, P2, R3, UR6, R8 ;  /* 0x0000000603027c10 */ /* 0x002fc8000fa3e008 */
[----:B------:R-:W-:Y:S01]  /*9110*/  IADD3.X R3, PT, PT, R0, UR5, R9, P1, P2 ;  /* 0x0000000500037c10 */ /* 0x000fe20008fe4409 */
[----:B------:R0:W-:Y:S02]  /*9120*/  STS.64 [R6+UR8], R4 ;  /* 0x0000000406007988 */ /* 0x0001e40008000a08 */
[----:B------:R-:W-:Y:S06]  /*9130*/  BAR.SYNC.DEFER_BLOCKING 0x0 ;  /* 0x0000000000007b1d */ /* 0x000fec0000010000 */
[----:B------:R-:W-:Y:S05]  /*9140*/  @P0 EXIT ;  /* 0x000000000000094d */ /* 0x000fea0003800000 */
[----:B0-----:R-:W0:Y:S04]  /*9150*/  LDS R5, [R12] ;  /* 0x000000000c057984 */ /* 0x001e280000000800 */
[----:B0-----:R-:W-:Y:S01]  /*9160*/  STG.E desc[UR14][R2.64], R5 ;  /* 0x0000000502007986 */ /* 0x001fe2000c10190e */
[----:B------:R-:W-:Y:S05]  /*9170*/  EXIT ;  /* 0x000000000000794d */ /* 0x000fea0003800000 */
.L_x_2:
[----:B------:R-:W-:-:S00]  /*9180*/  BRA `(.L_x_2) ;  /* 0xfffffffc00fc7947 */ /* 0x000fc0000383ffff */
[----:B------:R-:W-:-:S00]  /*9190*/  NOP ;  /* 0x0000000000007918 */ /* 0x000fc00000000000 */
        /* <DEDUP_REMOVED lines=14> */
.L_x_3:


//--------------------- .nv.global.init           --------------------------
	.section	.nv.global.init,"aw",@progbits
.nv.global.init:
	.type		_$_str,@object
	.size		_$_str,(.L_0 - _$_str)
_$_str:
        /*0000*/ 	.byte	0x5f, 0x5f, 0x43, 0x55, 0x44, 0x41, 0x5f, 0x46, 0x54, 0x5a, 0x00
.L_0:


//--------------------- .nv.shared.attn_fwd       --------------------------
	.section	.nv.shared.attn_fwd,"aw",@nobits
	.sectionflags	@""
	.align	16
	.zero		1024


//--------------------- .nv.shared.reserved.0     --------------------------
	.section	.nv.shared.reserved.0,"aw",@nobits
	.weak		__nv_reservedSMEM_offset_0_alias
	.size		__nv_reservedSMEM_offset_0_alias, 0, 64
	.other		__nv_reservedSMEM_offset_0_alias,@"STO_CUDA_RESERVED_SHARED STV_DEFAULT"
__nv_reservedSMEM_offset_0_alias:
	.zero		0
	.zero		64


//--------------------- .nv.constant0.attn_fwd    --------------------------
	.section	.nv.constant0.attn_fwd,"a",@progbits
	.sectionflags	@""
	.align	4
.nv.constant0.attn_fwd:
	.zero		1032


//--------------------- SYMBOLS --------------------------

	.type		.nv.reservedSmem.offset0,@object
	.size		.nv.reservedSmem.offset0,0x4
	.type		.nv.reservedSmem.cap,@object
	.size		.nv.reservedSmem.cap,0x4
